//
// Generated by NVIDIA NVVM Compiler
//
// Compiler Build ID: CL-36424714
// Cuda compilation tools, release 13.0, V13.0.88
// Based on NVVM 20.0.0
//

.version 9.0
.target sm_100
.address_size 64

	// .globl	_Z20flash3_simple_kernelPK6__halfS1_S1_PS_iiiif
.extern .shared .align 16 .b8 smem[];

.visible .entry _Z20flash3_simple_kernelPK6__halfS1_S1_PS_iiiif(
	.param .u64 .ptr .align 1 _Z20flash3_simple_kernelPK6__halfS1_S1_PS_iiiif_param_0,
	.param .u64 .ptr .align 1 _Z20flash3_simple_kernelPK6__halfS1_S1_PS_iiiif_param_1,
	.param .u64 .ptr .align 1 _Z20flash3_simple_kernelPK6__halfS1_S1_PS_iiiif_param_2,
	.param .u64 .ptr .align 1 _Z20flash3_simple_kernelPK6__halfS1_S1_PS_iiiif_param_3,
	.param .u32 _Z20flash3_simple_kernelPK6__halfS1_S1_PS_iiiif_param_4,
	.param .u32 _Z20flash3_simple_kernelPK6__halfS1_S1_PS_iiiif_param_5,
	.param .u32 _Z20flash3_simple_kernelPK6__halfS1_S1_PS_iiiif_param_6,
	.param .u32 _Z20flash3_simple_kernelPK6__halfS1_S1_PS_iiiif_param_7,
	.param .f32 _Z20flash3_simple_kernelPK6__halfS1_S1_PS_iiiif_param_8
)
.maxntid 128
{
	.local .align 16 .b8 	__local_depot0[32];
	.reg .b64 	%SP;
	.reg .b64 	%SPL;
	.reg .pred 	%p<98>;
	.reg .b16 	%rs<96>;
	.reg .b32 	%r<284>;
	.reg .b32 	%f<522>;
	.reg .b64 	%rd<131>;

	mov.u64 	%SPL, __local_depot0;
	ld.param.u64 	%rd17, [_Z20flash3_simple_kernelPK6__halfS1_S1_PS_iiiif_param_0];
	ld.param.u64 	%rd18, [_Z20flash3_simple_kernelPK6__halfS1_S1_PS_iiiif_param_1];
	ld.param.u64 	%rd19, [_Z20flash3_simple_kernelPK6__halfS1_S1_PS_iiiif_param_2];
	ld.param.u64 	%rd20, [_Z20flash3_simple_kernelPK6__halfS1_S1_PS_iiiif_param_3];
	ld.param.u32 	%r92, [_Z20flash3_simple_kernelPK6__halfS1_S1_PS_iiiif_param_4];
	ld.param.u32 	%r89, [_Z20flash3_simple_kernelPK6__halfS1_S1_PS_iiiif_param_5];
	ld.param.u32 	%r90, [_Z20flash3_simple_kernelPK6__halfS1_S1_PS_iiiif_param_6];
	ld.param.u32 	%r91, [_Z20flash3_simple_kernelPK6__halfS1_S1_PS_iiiif_param_7];
	ld.param.f32 	%f66, [_Z20flash3_simple_kernelPK6__halfS1_S1_PS_iiiif_param_8];
	cvta.to.global.u64 	%rd1, %rd20;
	add.u64 	%rd2, %SPL, 0;
	add.u64 	%rd3, %SPL, 16;
	mov.u32 	%r1, %tid.x;
	shr.u32 	%r257, %r1, 5;
	and.b32  	%r3, %r1, 31;
	mov.u32 	%r93, %ctaid.x;
	shl.b32 	%r4, %r93, 6;
	mov.u32 	%r5, %ctaid.y;
	mov.u32 	%r6, %ctaid.z;
	setp.ge.s32 	%p1, %r5, %r89;
	setp.ge.s32 	%p2, %r6, %r92;
	or.pred  	%p3, %p2, %p1;
	@%p3 bra 	$L__BB0_110;
	sub.s32 	%r94, %r90, %r4;
	min.s32 	%r7, %r94, 64;
	setp.lt.s32 	%p4, %r94, 1;
	@%p4 bra 	$L__BB0_110;
	mul.wide.u32 	%rd23, %r89, %r6;
	cvt.u64.u32 	%rd24, %r5;
	add.s64 	%rd25, %rd23, %rd24;
	cvt.s64.s32 	%rd26, %r90;
	mul.lo.s64 	%rd27, %rd25, %rd26;
	cvt.s64.s32 	%rd28, %r91;
	mul.lo.s64 	%rd4, %rd27, %rd28;
	shl.b32 	%r8, %r91, 7;
	mul.lo.s32 	%r9, %r7, %r91;
	setp.ge.s32 	%p5, %r1, %r9;
	@%p5 bra 	$L__BB0_5;
	mov.u32 	%r10, %ntid.x;
	cvta.to.global.u64 	%rd5, %rd17;
	mov.u32 	%r256, %r1;
$L__BB0_4:
	div.s32 	%r95, %r256, %r91;
	mul.lo.s32 	%r96, %r95, %r91;
	sub.s32 	%r97, %r256, %r96;
	shl.b32 	%r98, %r256, 1;
	mov.u32 	%r99, smem;
	add.s32 	%r100, %r99, %r98;
	add.s32 	%r101, %r4, %r95;
	mad.lo.s32 	%r102, %r101, %r91, %r97;
	cvt.s64.s32 	%rd29, %r102;
	add.s64 	%rd30, %rd4, %rd29;
	shl.b64 	%rd31, %rd30, 1;
	add.s64 	%rd32, %rd5, %rd31;
	ld.global.nc.u16 	%rs1, [%rd32];
	st.shared.u16 	[%r100], %rs1;
	add.s32 	%r256, %r256, %r10;
	setp.lt.s32 	%p6, %r256, %r9;
	@%p6 bra 	$L__BB0_4;
$L__BB0_5:
	bar.sync 	0;
	setp.ge.s32 	%p7, %r257, %r7;
	@%p7 bra 	$L__BB0_110;
	mov.u32 	%r103, smem;
	add.s32 	%r13, %r103, %r8;
	add.s32 	%r14, %r13, %r8;
	shr.s32 	%r104, %r91, 31;
	shr.u32 	%r105, %r104, 27;
	add.s32 	%r106, %r91, %r105;
	shr.s32 	%r107, %r106, 5;
	mov.u32 	%r15, %ntid.x;
	add.s32 	%r16, %r107, -1;
	and.b32  	%r17, %r107, 7;
	add.s32 	%r18, %r17, -1;
	and.b32  	%r19, %r107, 3;
	add.s32 	%r20, %r19, -1;
	and.b32  	%r21, %r107, 15;
	add.s32 	%r22, %r21, -1;
	and.b32  	%r23, %r107, 67108856;
	and.b32  	%r24, %r107, 1;
	and.b32  	%r25, %r107, 67108848;
	neg.s32 	%r26, %r23;
	cvta.to.global.u64 	%rd6, %rd18;
	cvta.to.global.u64 	%rd7, %rd19;
$L__BB0_7:
	setp.lt.s32 	%p8, %r91, 32;
	@%p8 bra 	$L__BB0_32;
	setp.lt.u32 	%p9, %r16, 7;
	mad.lo.s32 	%r28, %r257, %r91, %r3;
	mov.b32 	%r259, 0;
	@%p9 bra 	$L__BB0_11;
	add.s64 	%rd130, %rd2, 16;
	shl.b32 	%r109, %r28, 1;
	mov.u32 	%r110, smem;
	add.s32 	%r111, %r110, %r109;
	add.s32 	%r261, %r111, 256;
	mov.u32 	%r262, %r26;
$L__BB0_10:
	.pragma "nounroll";
	ld.shared.u16 	%rs2, [%r261+-256];
	// begin inline asm
	{  cvt.f32.f16 %f67, %rs2;}

	// end inline asm
	ld.shared.u16 	%rs3, [%r261+-192];
	// begin inline asm
	{  cvt.f32.f16 %f68, %rs3;}

	// end inline asm
	ld.shared.u16 	%rs4, [%r261+-128];
	// begin inline asm
	{  cvt.f32.f16 %f69, %rs4;}

	// end inline asm
	ld.shared.u16 	%rs5, [%r261+-64];
	// begin inline asm
	{  cvt.f32.f16 %f70, %rs5;}

	// end inline asm
	st.local.v4.f32 	[%rd130+-16], {%f67, %f68, %f69, %f70};
	ld.shared.u16 	%rs6, [%r261];
	// begin inline asm
	{  cvt.f32.f16 %f71, %rs6;}

	// end inline asm
	ld.shared.u16 	%rs7, [%r261+64];
	// begin inline asm
	{  cvt.f32.f16 %f72, %rs7;}

	// end inline asm
	ld.shared.u16 	%rs8, [%r261+128];
	// begin inline asm
	{  cvt.f32.f16 %f73, %rs8;}

	// end inline asm
	ld.shared.u16 	%rs9, [%r261+192];
	// begin inline asm
	{  cvt.f32.f16 %f74, %rs9;}

	// end inline asm
	st.local.v4.f32 	[%rd130], {%f71, %f72, %f73, %f74};
	add.s32 	%r262, %r262, 8;
	add.s32 	%r261, %r261, 512;
	add.s64 	%rd130, %rd130, 32;
	setp.eq.s32 	%p10, %r262, 0;
	mov.u32 	%r259, %r23;
	@%p10 bra 	$L__BB0_11;
	bra.uni 	$L__BB0_10;
$L__BB0_11:
	setp.eq.s32 	%p11, %r17, 0;
	@%p11 bra 	$L__BB0_19;
	setp.lt.u32 	%p12, %r18, 3;
	@%p12 bra 	$L__BB0_14;
	shl.b32 	%r112, %r259, 5;
	add.s32 	%r113, %r28, %r112;
	shl.b32 	%r114, %r113, 1;
	mov.u32 	%r115, smem;
	add.s32 	%r116, %r115, %r114;
	ld.shared.u16 	%rs10, [%r116];
	// begin inline asm
	{  cvt.f32.f16 %f75, %rs10;}

	// end inline asm
	mul.wide.u32 	%rd33, %r259, 4;
	add.s64 	%rd34, %rd2, %rd33;
	st.local.f32 	[%rd34], %f75;
	ld.shared.u16 	%rs11, [%r116+64];
	// begin inline asm
	{  cvt.f32.f16 %f76, %rs11;}

	// end inline asm
	st.local.f32 	[%rd34+4], %f76;
	ld.shared.u16 	%rs12, [%r116+128];
	// begin inline asm
	{  cvt.f32.f16 %f77, %rs12;}

	// end inline asm
	st.local.f32 	[%rd34+8], %f77;
	ld.shared.u16 	%rs13, [%r116+192];
	// begin inline asm
	{  cvt.f32.f16 %f78, %rs13;}

	// end inline asm
	st.local.f32 	[%rd34+12], %f78;
	add.s32 	%r259, %r259, 4;
$L__BB0_14:
	setp.eq.s32 	%p13, %r19, 0;
	@%p13 bra 	$L__BB0_19;
	setp.eq.s32 	%p14, %r20, 0;
	@%p14 bra 	$L__BB0_17;
	shl.b32 	%r117, %r259, 5;
	add.s32 	%r118, %r28, %r117;
	shl.b32 	%r119, %r118, 1;
	mov.u32 	%r120, smem;
	add.s32 	%r121, %r120, %r119;
	ld.shared.u16 	%rs14, [%r121];
	// begin inline asm
	{  cvt.f32.f16 %f79, %rs14;}

	// end inline asm
	mul.wide.u32 	%rd35, %r259, 4;
	add.s64 	%rd36, %rd2, %rd35;
	st.local.f32 	[%rd36], %f79;
	ld.shared.u16 	%rs15, [%r121+64];
	// begin inline asm
	{  cvt.f32.f16 %f80, %rs15;}

	// end inline asm
	st.local.f32 	[%rd36+4], %f80;
	add.s32 	%r259, %r259, 2;
$L__BB0_17:
	setp.eq.s32 	%p15, %r24, 0;
	@%p15 bra 	$L__BB0_19;
	shl.b32 	%r122, %r259, 5;
	add.s32 	%r123, %r28, %r122;
	shl.b32 	%r124, %r123, 1;
	mov.u32 	%r125, smem;
	add.s32 	%r126, %r125, %r124;
	ld.shared.u16 	%rs16, [%r126];
	// begin inline asm
	{  cvt.f32.f16 %f81, %rs16;}

	// end inline asm
	mul.wide.u32 	%rd37, %r259, 4;
	add.s64 	%rd38, %rd2, %rd37;
	st.local.f32 	[%rd38], %f81;
$L__BB0_19:
	setp.lt.u32 	%p16, %r16, 15;
	mov.b32 	%r264, 0;
	@%p16 bra 	$L__BB0_22;
	mov.b32 	%r266, 0;
$L__BB0_21:
	.pragma "nounroll";
	mul.wide.u32 	%rd39, %r266, 4;
	add.s64 	%rd40, %rd3, %rd39;
	mov.f32 	%f82, 0f00000000;
	st.local.v4.f32 	[%rd40], {%f82, %f82, %f82, %f82};
	st.local.v4.f32 	[%rd40+16], {%f82, %f82, %f82, %f82};
	st.local.v4.f32 	[%rd40+32], {%f82, %f82, %f82, %f82};
	st.local.v4.f32 	[%rd40+48], {%f82, %f82, %f82, %f82};
	add.s32 	%r266, %r266, 16;
	setp.eq.s32 	%p17, %r266, %r25;
	mov.u32 	%r264, %r25;
	@%p17 bra 	$L__BB0_22;
	bra.uni 	$L__BB0_21;
$L__BB0_22:
	setp.eq.s32 	%p18, %r21, 0;
	@%p18 bra 	$L__BB0_32;
	setp.lt.u32 	%p19, %r22, 7;
	@%p19 bra 	$L__BB0_25;
	mul.wide.u32 	%rd41, %r264, 4;
	add.s64 	%rd42, %rd3, %rd41;
	mov.b32 	%r129, 0;
	st.local.u32 	[%rd42], %r129;
	st.local.u32 	[%rd42+4], %r129;
	st.local.u32 	[%rd42+8], %r129;
	st.local.u32 	[%rd42+12], %r129;
	st.local.u32 	[%rd42+16], %r129;
	st.local.u32 	[%rd42+20], %r129;
	st.local.u32 	[%rd42+24], %r129;
	st.local.u32 	[%rd42+28], %r129;
	add.s32 	%r264, %r264, 8;
$L__BB0_25:
	setp.eq.s32 	%p20, %r17, 0;
	@%p20 bra 	$L__BB0_32;
	setp.lt.u32 	%p21, %r18, 3;
	@%p21 bra 	$L__BB0_28;
	mul.wide.u32 	%rd43, %r264, 4;
	add.s64 	%rd44, %rd3, %rd43;
	mov.b32 	%r130, 0;
	st.local.u32 	[%rd44], %r130;
	st.local.u32 	[%rd44+4], %r130;
	st.local.u32 	[%rd44+8], %r130;
	st.local.u32 	[%rd44+12], %r130;
	add.s32 	%r264, %r264, 4;
$L__BB0_28:
	setp.eq.s32 	%p22, %r19, 0;
	@%p22 bra 	$L__BB0_32;
	setp.eq.s32 	%p23, %r19, 1;
	mul.wide.u32 	%rd45, %r264, 4;
	add.s64 	%rd11, %rd3, %rd45;
	mov.b32 	%r131, 0;
	st.local.u32 	[%rd11], %r131;
	@%p23 bra 	$L__BB0_32;
	setp.eq.s32 	%p24, %r19, 2;
	mov.b32 	%r132, 0;
	st.local.u32 	[%rd11+4], %r132;
	@%p24 bra 	$L__BB0_32;
	mov.b32 	%r133, 0;
	st.local.u32 	[%rd11+8], %r133;
$L__BB0_32:
	setp.lt.s32 	%p25, %r90, 1;
	mov.f32 	%f506, 0f00000000;
	@%p25 bra 	$L__BB0_67;
	mov.f32 	%f505, 0fFF800000;
	mov.f32 	%f506, 0f00000000;
	mov.b32 	%r268, 0;
	mov.u32 	%r267, %r90;
$L__BB0_34:
	min.s32 	%r135, %r267, 64;
	max.s32 	%r49, %r135, 1;
	sub.s32 	%r50, %r90, %r268;
	min.s32 	%r136, %r50, 64;
	mul.lo.s32 	%r51, %r136, %r91;
	setp.ge.s32 	%p26, %r1, %r51;
	@%p26 bra 	$L__BB0_37;
	mov.u32 	%r269, %r1;
$L__BB0_36:
	div.s32 	%r137, %r269, %r91;
	mul.lo.s32 	%r138, %r137, %r91;
	sub.s32 	%r139, %r269, %r138;
	shl.b32 	%r140, %r269, 1;
	add.s32 	%r141, %r13, %r140;
	add.s32 	%r142, %r137, %r268;
	mad.lo.s32 	%r143, %r142, %r91, %r139;
	cvt.s64.s32 	%rd46, %r143;
	add.s64 	%rd47, %rd4, %rd46;
	shl.b64 	%rd48, %rd47, 1;
	add.s64 	%rd49, %rd6, %rd48;
	ld.global.nc.u16 	%rs17, [%rd49];
	st.shared.u16 	[%r141], %rs17;
	add.s32 	%r144, %r141, %r8;
	add.s64 	%rd50, %rd7, %rd48;
	ld.global.nc.u16 	%rs18, [%rd50];
	st.shared.u16 	[%r144], %rs18;
	add.s32 	%r269, %r269, %r15;
	setp.lt.s32 	%p27, %r269, %r51;
	@%p27 bra 	$L__BB0_36;
$L__BB0_37:
	bar.sync 	0;
	setp.lt.s32 	%p28, %r50, 1;
	@%p28 bra 	$L__BB0_116;
	setp.lt.s32 	%p29, %r91, 32;
	@%p29 bra 	$L__BB0_111;
	mov.b32 	%r270, 0;
$L__BB0_40:
	mov.f32 	%f5, %f505;
	setp.lt.u32 	%p49, %r16, 15;
	mad.lo.s32 	%r55, %r270, %r91, %r3;
	mov.f32 	%f492, 0f00000000;
	mov.b32 	%r277, 0;
	@%p49 bra 	$L__BB0_43;
	mov.f32 	%f492, 0f00000000;
	mov.b32 	%r271, 0;
$L__BB0_42:
	.pragma "nounroll";
	shl.b32 	%r191, %r271, 5;
	add.s32 	%r192, %r55, %r191;
	shl.b32 	%r193, %r192, 1;
	add.s32 	%r194, %r13, %r193;
	ld.shared.u16 	%rs19, [%r194];
	// begin inline asm
	{  cvt.f32.f16 %f195, %rs19;}

	// end inline asm
	mul.wide.u32 	%rd51, %r271, 4;
	add.s64 	%rd52, %rd2, %rd51;
	ld.local.v4.f32 	{%f211, %f212, %f213, %f214}, [%rd52];
	fma.rn.f32 	%f215, %f195, %f211, %f492;
	ld.shared.u16 	%rs20, [%r194+64];
	// begin inline asm
	{  cvt.f32.f16 %f196, %rs20;}

	// end inline asm
	fma.rn.f32 	%f216, %f196, %f212, %f215;
	ld.shared.u16 	%rs21, [%r194+128];
	// begin inline asm
	{  cvt.f32.f16 %f197, %rs21;}

	// end inline asm
	fma.rn.f32 	%f217, %f197, %f213, %f216;
	ld.shared.u16 	%rs22, [%r194+192];
	// begin inline asm
	{  cvt.f32.f16 %f198, %rs22;}

	// end inline asm
	fma.rn.f32 	%f218, %f198, %f214, %f217;
	ld.shared.u16 	%rs23, [%r194+256];
	// begin inline asm
	{  cvt.f32.f16 %f199, %rs23;}

	// end inline asm
	ld.local.v4.f32 	{%f219, %f220, %f221, %f222}, [%rd52+16];
	fma.rn.f32 	%f223, %f199, %f219, %f218;
	ld.shared.u16 	%rs24, [%r194+320];
	// begin inline asm
	{  cvt.f32.f16 %f200, %rs24;}

	// end inline asm
	fma.rn.f32 	%f224, %f200, %f220, %f223;
	ld.shared.u16 	%rs25, [%r194+384];
	// begin inline asm
	{  cvt.f32.f16 %f201, %rs25;}

	// end inline asm
	fma.rn.f32 	%f225, %f201, %f221, %f224;
	ld.shared.u16 	%rs26, [%r194+448];
	// begin inline asm
	{  cvt.f32.f16 %f202, %rs26;}

	// end inline asm
	fma.rn.f32 	%f226, %f202, %f222, %f225;
	ld.shared.u16 	%rs27, [%r194+512];
	// begin inline asm
	{  cvt.f32.f16 %f203, %rs27;}

	// end inline asm
	ld.local.v4.f32 	{%f227, %f228, %f229, %f230}, [%rd52+32];
	fma.rn.f32 	%f231, %f203, %f227, %f226;
	ld.shared.u16 	%rs28, [%r194+576];
	// begin inline asm
	{  cvt.f32.f16 %f204, %rs28;}

	// end inline asm
	fma.rn.f32 	%f232, %f204, %f228, %f231;
	ld.shared.u16 	%rs29, [%r194+640];
	// begin inline asm
	{  cvt.f32.f16 %f205, %rs29;}

	// end inline asm
	fma.rn.f32 	%f233, %f205, %f229, %f232;
	ld.shared.u16 	%rs30, [%r194+704];
	// begin inline asm
	{  cvt.f32.f16 %f206, %rs30;}

	// end inline asm
	fma.rn.f32 	%f234, %f206, %f230, %f233;
	ld.shared.u16 	%rs31, [%r194+768];
	// begin inline asm
	{  cvt.f32.f16 %f207, %rs31;}

	// end inline asm
	ld.local.v4.f32 	{%f235, %f236, %f237, %f238}, [%rd52+48];
	fma.rn.f32 	%f239, %f207, %f235, %f234;
	ld.shared.u16 	%rs32, [%r194+832];
	// begin inline asm
	{  cvt.f32.f16 %f208, %rs32;}

	// end inline asm
	fma.rn.f32 	%f240, %f208, %f236, %f239;
	ld.shared.u16 	%rs33, [%r194+896];
	// begin inline asm
	{  cvt.f32.f16 %f209, %rs33;}

	// end inline asm
	fma.rn.f32 	%f241, %f209, %f237, %f240;
	ld.shared.u16 	%rs34, [%r194+960];
	// begin inline asm
	{  cvt.f32.f16 %f210, %rs34;}

	// end inline asm
	fma.rn.f32 	%f492, %f210, %f238, %f241;
	add.s32 	%r271, %r271, 16;
	setp.eq.s32 	%p50, %r271, %r25;
	mov.u32 	%r277, %r25;
	@%p50 bra 	$L__BB0_43;
	bra.uni 	$L__BB0_42;
$L__BB0_43:
	setp.eq.s32 	%p51, %r21, 0;
	@%p51 bra 	$L__BB0_53;
	setp.lt.u32 	%p52, %r22, 7;
	@%p52 bra 	$L__BB0_46;
	shl.b32 	%r195, %r277, 5;
	add.s32 	%r196, %r55, %r195;
	shl.b32 	%r197, %r196, 1;
	add.s32 	%r198, %r13, %r197;
	ld.shared.u16 	%rs35, [%r198];
	// begin inline asm
	{  cvt.f32.f16 %f243, %rs35;}

	// end inline asm
	mul.wide.u32 	%rd53, %r277, 4;
	add.s64 	%rd54, %rd2, %rd53;
	ld.local.f32 	%f251, [%rd54];
	fma.rn.f32 	%f252, %f243, %f251, %f492;
	ld.shared.u16 	%rs36, [%r198+64];
	// begin inline asm
	{  cvt.f32.f16 %f244, %rs36;}

	// end inline asm
	ld.local.f32 	%f253, [%rd54+4];
	fma.rn.f32 	%f254, %f244, %f253, %f252;
	ld.shared.u16 	%rs37, [%r198+128];
	// begin inline asm
	{  cvt.f32.f16 %f245, %rs37;}

	// end inline asm
	ld.local.f32 	%f255, [%rd54+8];
	fma.rn.f32 	%f256, %f245, %f255, %f254;
	ld.shared.u16 	%rs38, [%r198+192];
	// begin inline asm
	{  cvt.f32.f16 %f246, %rs38;}

	// end inline asm
	ld.local.f32 	%f257, [%rd54+12];
	fma.rn.f32 	%f258, %f246, %f257, %f256;
	ld.shared.u16 	%rs39, [%r198+256];
	// begin inline asm
	{  cvt.f32.f16 %f247, %rs39;}

	// end inline asm
	ld.local.f32 	%f259, [%rd54+16];
	fma.rn.f32 	%f260, %f247, %f259, %f258;
	ld.shared.u16 	%rs40, [%r198+320];
	// begin inline asm
	{  cvt.f32.f16 %f248, %rs40;}

	// end inline asm
	ld.local.f32 	%f261, [%rd54+20];
	fma.rn.f32 	%f262, %f248, %f261, %f260;
	ld.shared.u16 	%rs41, [%r198+384];
	// begin inline asm
	{  cvt.f32.f16 %f249, %rs41;}

	// end inline asm
	ld.local.f32 	%f263, [%rd54+24];
	fma.rn.f32 	%f264, %f249, %f263, %f262;
	ld.shared.u16 	%rs42, [%r198+448];
	// begin inline asm
	{  cvt.f32.f16 %f250, %rs42;}

	// end inline asm
	ld.local.f32 	%f265, [%rd54+28];
	fma.rn.f32 	%f492, %f250, %f265, %f264;
	add.s32 	%r277, %r277, 8;
$L__BB0_46:
	setp.eq.s32 	%p53, %r17, 0;
	@%p53 bra 	$L__BB0_53;
	setp.lt.u32 	%p54, %r18, 3;
	@%p54 bra 	$L__BB0_49;
	shl.b32 	%r199, %r277, 5;
	add.s32 	%r200, %r55, %r199;
	shl.b32 	%r201, %r200, 1;
	add.s32 	%r202, %r13, %r201;
	ld.shared.u16 	%rs43, [%r202];
	// begin inline asm
	{  cvt.f32.f16 %f267, %rs43;}

	// end inline asm
	mul.wide.u32 	%rd55, %r277, 4;
	add.s64 	%rd56, %rd2, %rd55;
	ld.local.f32 	%f271, [%rd56];
	fma.rn.f32 	%f272, %f267, %f271, %f492;
	ld.shared.u16 	%rs44, [%r202+64];
	// begin inline asm
	{  cvt.f32.f16 %f268, %rs44;}

	// end inline asm
	ld.local.f32 	%f273, [%rd56+4];
	fma.rn.f32 	%f274, %f268, %f273, %f272;
	ld.shared.u16 	%rs45, [%r202+128];
	// begin inline asm
	{  cvt.f32.f16 %f269, %rs45;}

	// end inline asm
	ld.local.f32 	%f275, [%rd56+8];
	fma.rn.f32 	%f276, %f269, %f275, %f274;
	ld.shared.u16 	%rs46, [%r202+192];
	// begin inline asm
	{  cvt.f32.f16 %f270, %rs46;}

	// end inline asm
	ld.local.f32 	%f277, [%rd56+12];
	fma.rn.f32 	%f492, %f270, %f277, %f276;
	add.s32 	%r277, %r277, 4;
$L__BB0_49:
	setp.eq.s32 	%p55, %r19, 0;
	@%p55 bra 	$L__BB0_53;
	setp.eq.s32 	%p56, %r19, 1;
	shl.b32 	%r203, %r277, 5;
	add.s32 	%r204, %r55, %r203;
	shl.b32 	%r205, %r204, 1;
	add.s32 	%r72, %r13, %r205;
	ld.shared.u16 	%rs47, [%r72];
	// begin inline asm
	{  cvt.f32.f16 %f278, %rs47;}

	// end inline asm
	mul.wide.u32 	%rd57, %r277, 4;
	add.s64 	%rd13, %rd2, %rd57;
	ld.local.f32 	%f279, [%rd13];
	fma.rn.f32 	%f492, %f278, %f279, %f492;
	@%p56 bra 	$L__BB0_53;
	setp.eq.s32 	%p57, %r19, 2;
	ld.shared.u16 	%rs48, [%r72+64];
	// begin inline asm
	{  cvt.f32.f16 %f280, %rs48;}

	// end inline asm
	ld.local.f32 	%f281, [%rd13+4];
	fma.rn.f32 	%f492, %f280, %f281, %f492;
	@%p57 bra 	$L__BB0_53;
	ld.shared.u16 	%rs49, [%r72+128];
	// begin inline asm
	{  cvt.f32.f16 %f282, %rs49;}

	// end inline asm
	ld.local.f32 	%f283, [%rd13+8];
	fma.rn.f32 	%f492, %f282, %f283, %f492;
$L__BB0_53:
	mov.b32 	%r207, %f492;
	shfl.sync.bfly.b32	%r208|%p59, %r207, 16, 31, -1;
	mov.b32 	%f284, %r208;
	add.f32 	%f285, %f492, %f284;
	mov.b32 	%r209, %f285;
	shfl.sync.bfly.b32	%r210|%p60, %r209, 8, 31, -1;
	mov.b32 	%f286, %r210;
	add.f32 	%f287, %f285, %f286;
	mov.b32 	%r211, %f287;
	shfl.sync.bfly.b32	%r212|%p61, %r211, 4, 31, -1;
	mov.b32 	%f288, %r212;
	add.f32 	%f289, %f287, %f288;
	mov.b32 	%r213, %f289;
	shfl.sync.bfly.b32	%r214|%p62, %r213, 2, 31, -1;
	mov.b32 	%f290, %r214;
	add.f32 	%f291, %f289, %f290;
	mov.b32 	%r215, %f291;
	shfl.sync.bfly.b32	%r216|%p63, %r215, 1, 31, -1;
	mov.b32 	%f292, %r216;
	add.f32 	%f293, %f291, %f292;
	mul.f32 	%f294, %f66, %f293;
	max.f32 	%f505, %f5, %f294;
	sub.f32 	%f295, %f5, %f505;
	fma.rn.f32 	%f296, %f295, 0f3BBB989D, 0f3F000000;
	cvt.sat.f32.f32 	%f297, %f296;
	mov.f32 	%f298, 0f4B400001;
	mov.f32 	%f299, 0f437C0000;
	fma.rm.f32 	%f300, %f297, %f299, %f298;
	add.f32 	%f301, %f300, 0fCB40007F;
	neg.f32 	%f302, %f301;
	fma.rn.f32 	%f303, %f295, 0f3FB8AA3B, %f302;
	fma.rn.f32 	%f304, %f295, 0f32A57060, %f303;
	mov.b32 	%r217, %f300;
	shl.b32 	%r218, %r217, 23;
	mov.b32 	%f305, %r218;
	ex2.approx.ftz.f32 	%f306, %f304;
	mul.f32 	%f10, %f306, %f305;
	sub.f32 	%f307, %f294, %f505;
	fma.rn.f32 	%f308, %f307, 0f3BBB989D, 0f3F000000;
	cvt.sat.f32.f32 	%f309, %f308;
	fma.rm.f32 	%f310, %f309, %f299, %f298;
	add.f32 	%f311, %f310, 0fCB40007F;
	neg.f32 	%f312, %f311;
	fma.rn.f32 	%f313, %f307, 0f3FB8AA3B, %f312;
	fma.rn.f32 	%f314, %f307, 0f32A57060, %f313;
	mov.b32 	%r219, %f310;
	shl.b32 	%r220, %r219, 23;
	mov.b32 	%f315, %r220;
	ex2.approx.ftz.f32 	%f316, %f314;
	mul.f32 	%f11, %f316, %f315;
	fma.rn.f32 	%f506, %f506, %f10, %f11;
	mov.b32 	%r274, 0;
	@%p49 bra 	$L__BB0_56;
	mov.b32 	%r272, 0;
$L__BB0_55:
	.pragma "nounroll";
	shl.b32 	%r222, %r272, 5;
	add.s32 	%r223, %r55, %r222;
	shl.b32 	%r224, %r223, 1;
	add.s32 	%r225, %r14, %r224;
	ld.shared.u16 	%rs50, [%r225];
	// begin inline asm
	{  cvt.f32.f16 %f317, %rs50;}

	// end inline asm
	mul.wide.u32 	%rd58, %r272, 4;
	add.s64 	%rd59, %rd3, %rd58;
	ld.local.v4.f32 	{%f333, %f334, %f335, %f336}, [%rd59];
	mul.f32 	%f337, %f10, %f333;
	fma.rn.f32 	%f338, %f11, %f317, %f337;
	ld.shared.u16 	%rs51, [%r225+64];
	// begin inline asm
	{  cvt.f32.f16 %f318, %rs51;}

	// end inline asm
	mul.f32 	%f339, %f10, %f334;
	fma.rn.f32 	%f340, %f11, %f318, %f339;
	ld.shared.u16 	%rs52, [%r225+128];
	// begin inline asm
	{  cvt.f32.f16 %f319, %rs52;}

	// end inline asm
	mul.f32 	%f341, %f10, %f335;
	fma.rn.f32 	%f342, %f11, %f319, %f341;
	ld.shared.u16 	%rs53, [%r225+192];
	// begin inline asm
	{  cvt.f32.f16 %f320, %rs53;}

	// end inline asm
	mul.f32 	%f343, %f10, %f336;
	fma.rn.f32 	%f344, %f11, %f320, %f343;
	st.local.v4.f32 	[%rd59], {%f338, %f340, %f342, %f344};
	ld.shared.u16 	%rs54, [%r225+256];
	// begin inline asm
	{  cvt.f32.f16 %f321, %rs54;}

	// end inline asm
	ld.local.v4.f32 	{%f345, %f346, %f347, %f348}, [%rd59+16];
	mul.f32 	%f349, %f10, %f345;
	fma.rn.f32 	%f350, %f11, %f321, %f349;
	ld.shared.u16 	%rs55, [%r225+320];
	// begin inline asm
	{  cvt.f32.f16 %f322, %rs55;}

	// end inline asm
	mul.f32 	%f351, %f10, %f346;
	fma.rn.f32 	%f352, %f11, %f322, %f351;
	ld.shared.u16 	%rs56, [%r225+384];
	// begin inline asm
	{  cvt.f32.f16 %f323, %rs56;}

	// end inline asm
	mul.f32 	%f353, %f10, %f347;
	fma.rn.f32 	%f354, %f11, %f323, %f353;
	ld.shared.u16 	%rs57, [%r225+448];
	// begin inline asm
	{  cvt.f32.f16 %f324, %rs57;}

	// end inline asm
	mul.f32 	%f355, %f10, %f348;
	fma.rn.f32 	%f356, %f11, %f324, %f355;
	st.local.v4.f32 	[%rd59+16], {%f350, %f352, %f354, %f356};
	ld.shared.u16 	%rs58, [%r225+512];
	// begin inline asm
	{  cvt.f32.f16 %f325, %rs58;}

	// end inline asm
	ld.local.v4.f32 	{%f357, %f358, %f359, %f360}, [%rd59+32];
	mul.f32 	%f361, %f10, %f357;
	fma.rn.f32 	%f362, %f11, %f325, %f361;
	ld.shared.u16 	%rs59, [%r225+576];
	// begin inline asm
	{  cvt.f32.f16 %f326, %rs59;}

	// end inline asm
	mul.f32 	%f363, %f10, %f358;
	fma.rn.f32 	%f364, %f11, %f326, %f363;
	ld.shared.u16 	%rs60, [%r225+640];
	// begin inline asm
	{  cvt.f32.f16 %f327, %rs60;}

	// end inline asm
	mul.f32 	%f365, %f10, %f359;
	fma.rn.f32 	%f366, %f11, %f327, %f365;
	ld.shared.u16 	%rs61, [%r225+704];
	// begin inline asm
	{  cvt.f32.f16 %f328, %rs61;}

	// end inline asm
	mul.f32 	%f367, %f10, %f360;
	fma.rn.f32 	%f368, %f11, %f328, %f367;
	st.local.v4.f32 	[%rd59+32], {%f362, %f364, %f366, %f368};
	ld.shared.u16 	%rs62, [%r225+768];
	// begin inline asm
	{  cvt.f32.f16 %f329, %rs62;}

	// end inline asm
	ld.local.v4.f32 	{%f369, %f370, %f371, %f372}, [%rd59+48];
	mul.f32 	%f373, %f10, %f369;
	fma.rn.f32 	%f374, %f11, %f329, %f373;
	ld.shared.u16 	%rs63, [%r225+832];
	// begin inline asm
	{  cvt.f32.f16 %f330, %rs63;}

	// end inline asm
	mul.f32 	%f375, %f10, %f370;
	fma.rn.f32 	%f376, %f11, %f330, %f375;
	ld.shared.u16 	%rs64, [%r225+896];
	// begin inline asm
	{  cvt.f32.f16 %f331, %rs64;}

	// end inline asm
	mul.f32 	%f377, %f10, %f371;
	fma.rn.f32 	%f378, %f11, %f331, %f377;
	ld.shared.u16 	%rs65, [%r225+960];
	// begin inline asm
	{  cvt.f32.f16 %f332, %rs65;}

	// end inline asm
	mul.f32 	%f379, %f10, %f372;
	fma.rn.f32 	%f380, %f11, %f332, %f379;
	st.local.v4.f32 	[%rd59+48], {%f374, %f376, %f378, %f380};
	add.s32 	%r272, %r272, 16;
	setp.ne.s32 	%p64, %r272, %r25;
	mov.u32 	%r274, %r25;
	@%p64 bra 	$L__BB0_55;
$L__BB0_56:
	setp.eq.s32 	%p65, %r21, 0;
	@%p65 bra 	$L__BB0_66;
	setp.lt.u32 	%p66, %r22, 7;
	@%p66 bra 	$L__BB0_59;
	shl.b32 	%r226, %r274, 5;
	add.s32 	%r227, %r55, %r226;
	shl.b32 	%r228, %r227, 1;
	add.s32 	%r229, %r14, %r228;
	ld.shared.u16 	%rs66, [%r229];
	// begin inline asm
	{  cvt.f32.f16 %f381, %rs66;}

	// end inline asm
	mul.wide.u32 	%rd60, %r274, 4;
	add.s64 	%rd61, %rd3, %rd60;
	ld.local.f32 	%f389, [%rd61];
	mul.f32 	%f390, %f10, %f389;
	fma.rn.f32 	%f391, %f11, %f381, %f390;
	st.local.f32 	[%rd61], %f391;
	ld.shared.u16 	%rs67, [%r229+64];
	// begin inline asm
	{  cvt.f32.f16 %f382, %rs67;}

	// end inline asm
	ld.local.f32 	%f392, [%rd61+4];
	mul.f32 	%f393, %f10, %f392;
	fma.rn.f32 	%f394, %f11, %f382, %f393;
	st.local.f32 	[%rd61+4], %f394;
	ld.shared.u16 	%rs68, [%r229+128];
	// begin inline asm
	{  cvt.f32.f16 %f383, %rs68;}

	// end inline asm
	ld.local.f32 	%f395, [%rd61+8];
	mul.f32 	%f396, %f10, %f395;
	fma.rn.f32 	%f397, %f11, %f383, %f396;
	st.local.f32 	[%rd61+8], %f397;
	ld.shared.u16 	%rs69, [%r229+192];
	// begin inline asm
	{  cvt.f32.f16 %f384, %rs69;}

	// end inline asm
	ld.local.f32 	%f398, [%rd61+12];
	mul.f32 	%f399, %f10, %f398;
	fma.rn.f32 	%f400, %f11, %f384, %f399;
	st.local.f32 	[%rd61+12], %f400;
	ld.shared.u16 	%rs70, [%r229+256];
	// begin inline asm
	{  cvt.f32.f16 %f385, %rs70;}

	// end inline asm
	ld.local.f32 	%f401, [%rd61+16];
	mul.f32 	%f402, %f10, %f401;
	fma.rn.f32 	%f403, %f11, %f385, %f402;
	st.local.f32 	[%rd61+16], %f403;
	ld.shared.u16 	%rs71, [%r229+320];
	// begin inline asm
	{  cvt.f32.f16 %f386, %rs71;}

	// end inline asm
	ld.local.f32 	%f404, [%rd61+20];
	mul.f32 	%f405, %f10, %f404;
	fma.rn.f32 	%f406, %f11, %f386, %f405;
	st.local.f32 	[%rd61+20], %f406;
	ld.shared.u16 	%rs72, [%r229+384];
	// begin inline asm
	{  cvt.f32.f16 %f387, %rs72;}

	// end inline asm
	ld.local.f32 	%f407, [%rd61+24];
	mul.f32 	%f408, %f10, %f407;
	fma.rn.f32 	%f409, %f11, %f387, %f408;
	st.local.f32 	[%rd61+24], %f409;
	ld.shared.u16 	%rs73, [%r229+448];
	// begin inline asm
	{  cvt.f32.f16 %f388, %rs73;}

	// end inline asm
	ld.local.f32 	%f410, [%rd61+28];
	mul.f32 	%f411, %f10, %f410;
	fma.rn.f32 	%f412, %f11, %f388, %f411;
	st.local.f32 	[%rd61+28], %f412;
	add.s32 	%r274, %r274, 8;
$L__BB0_59:
	setp.eq.s32 	%p67, %r17, 0;
	@%p67 bra 	$L__BB0_66;
	setp.lt.u32 	%p68, %r18, 3;
	@%p68 bra 	$L__BB0_62;
	shl.b32 	%r230, %r274, 5;
	add.s32 	%r231, %r55, %r230;
	shl.b32 	%r232, %r231, 1;
	add.s32 	%r233, %r14, %r232;
	ld.shared.u16 	%rs74, [%r233];
	// begin inline asm
	{  cvt.f32.f16 %f413, %rs74;}

	// end inline asm
	mul.wide.u32 	%rd62, %r274, 4;
	add.s64 	%rd63, %rd3, %rd62;
	ld.local.f32 	%f417, [%rd63];
	mul.f32 	%f418, %f10, %f417;
	fma.rn.f32 	%f419, %f11, %f413, %f418;
	st.local.f32 	[%rd63], %f419;
	ld.shared.u16 	%rs75, [%r233+64];
	// begin inline asm
	{  cvt.f32.f16 %f414, %rs75;}

	// end inline asm
	ld.local.f32 	%f420, [%rd63+4];
	mul.f32 	%f421, %f10, %f420;
	fma.rn.f32 	%f422, %f11, %f414, %f421;
	st.local.f32 	[%rd63+4], %f422;
	ld.shared.u16 	%rs76, [%r233+128];
	// begin inline asm
	{  cvt.f32.f16 %f415, %rs76;}

	// end inline asm
	ld.local.f32 	%f423, [%rd63+8];
	mul.f32 	%f424, %f10, %f423;
	fma.rn.f32 	%f425, %f11, %f415, %f424;
	st.local.f32 	[%rd63+8], %f425;
	ld.shared.u16 	%rs77, [%r233+192];
	// begin inline asm
	{  cvt.f32.f16 %f416, %rs77;}

	// end inline asm
	ld.local.f32 	%f426, [%rd63+12];
	mul.f32 	%f427, %f10, %f426;
	fma.rn.f32 	%f428, %f11, %f416, %f427;
	st.local.f32 	[%rd63+12], %f428;
	add.s32 	%r274, %r274, 4;
$L__BB0_62:
	setp.eq.s32 	%p69, %r19, 0;
	@%p69 bra 	$L__BB0_66;
	setp.eq.s32 	%p70, %r19, 1;
	shl.b32 	%r234, %r274, 5;
	add.s32 	%r235, %r55, %r234;
	shl.b32 	%r236, %r235, 1;
	add.s32 	%r65, %r14, %r236;
	ld.shared.u16 	%rs78, [%r65];
	// begin inline asm
	{  cvt.f32.f16 %f429, %rs78;}

	// end inline asm
	mul.wide.u32 	%rd64, %r274, 4;
	add.s64 	%rd12, %rd3, %rd64;
	ld.local.f32 	%f430, [%rd12];
	mul.f32 	%f431, %f10, %f430;
	fma.rn.f32 	%f432, %f11, %f429, %f431;
	st.local.f32 	[%rd12], %f432;
	@%p70 bra 	$L__BB0_66;
	setp.eq.s32 	%p71, %r19, 2;
	ld.shared.u16 	%rs79, [%r65+64];
	// begin inline asm
	{  cvt.f32.f16 %f433, %rs79;}

	// end inline asm
	ld.local.f32 	%f434, [%rd12+4];
	mul.f32 	%f435, %f10, %f434;
	fma.rn.f32 	%f436, %f11, %f433, %f435;
	st.local.f32 	[%rd12+4], %f436;
	@%p71 bra 	$L__BB0_66;
	ld.shared.u16 	%rs80, [%r65+128];
	// begin inline asm
	{  cvt.f32.f16 %f437, %rs80;}

	// end inline asm
	ld.local.f32 	%f438, [%rd12+8];
	mul.f32 	%f439, %f10, %f438;
	fma.rn.f32 	%f440, %f11, %f437, %f439;
	st.local.f32 	[%rd12+8], %f440;
$L__BB0_66:
	add.s32 	%r270, %r270, 1;
	setp.eq.s32 	%p72, %r270, %r49;
	@%p72 bra 	$L__BB0_116;
	bra.uni 	$L__BB0_40;
$L__BB0_67:
	setp.lt.s32 	%p74, %r91, 32;
	@%p74 bra 	$L__BB0_109;
	setp.lt.u32 	%p75, %r16, 7;
	add.s32 	%r238, %r4, %r257;
	mad.lo.s32 	%r46, %r238, %r91, %r3;
	mov.b32 	%r282, 0;
	@%p75 bra 	$L__BB0_87;
	mov.b32 	%r280, 0;
$L__BB0_70:
	.pragma "nounroll";
	setp.leu.f32 	%p76, %f506, 0f00000000;
	mul.wide.u32 	%rd65, %r280, 4;
	add.s64 	%rd14, %rd3, %rd65;
	mov.f32 	%f507, 0f00000000;
	@%p76 bra 	$L__BB0_72;
	ld.local.f32 	%f442, [%rd14];
	div.rn.f32 	%f507, %f442, %f506;
$L__BB0_72:
	// begin inline asm
	{  cvt.rn.f16.f32 %rs81, %f507;}

	// end inline asm
	shl.b32 	%r240, %r280, 5;
	add.s32 	%r79, %r46, %r240;
	cvt.s64.s32 	%rd66, %r79;
	add.s64 	%rd67, %rd4, %rd66;
	shl.b64 	%rd68, %rd67, 1;
	add.s64 	%rd69, %rd1, %rd68;
	st.global.u16 	[%rd69], %rs81;
	mov.f32 	%f508, 0f00000000;
	@%p76 bra 	$L__BB0_74;
	ld.local.f32 	%f445, [%rd14+4];
	div.rn.f32 	%f508, %f445, %f506;
$L__BB0_74:
	// begin inline asm
	{  cvt.rn.f16.f32 %rs82, %f508;}

	// end inline asm
	add.s32 	%r241, %r79, 32;
	cvt.s64.s32 	%rd70, %r241;
	add.s64 	%rd71, %rd4, %rd70;
	shl.b64 	%rd72, %rd71, 1;
	add.s64 	%rd73, %rd1, %rd72;
	st.global.u16 	[%rd73], %rs82;
	mov.f32 	%f509, 0f00000000;
	@%p76 bra 	$L__BB0_76;
	ld.local.f32 	%f448, [%rd14+8];
	div.rn.f32 	%f509, %f448, %f506;
$L__BB0_76:
	// begin inline asm
	{  cvt.rn.f16.f32 %rs83, %f509;}

	// end inline asm
	add.s32 	%r242, %r79, 64;
	cvt.s64.s32 	%rd74, %r242;
	add.s64 	%rd75, %rd4, %rd74;
	shl.b64 	%rd76, %rd75, 1;
	add.s64 	%rd77, %rd1, %rd76;
	st.global.u16 	[%rd77], %rs83;
	mov.f32 	%f510, 0f00000000;
	@%p76 bra 	$L__BB0_78;
	ld.local.f32 	%f451, [%rd14+12];
	div.rn.f32 	%f510, %f451, %f506;
$L__BB0_78:
	// begin inline asm
	{  cvt.rn.f16.f32 %rs84, %f510;}

	// end inline asm
	add.s32 	%r243, %r79, 96;
	cvt.s64.s32 	%rd78, %r243;
	add.s64 	%rd79, %rd4, %rd78;
	shl.b64 	%rd80, %rd79, 1;
	add.s64 	%rd81, %rd1, %rd80;
	st.global.u16 	[%rd81], %rs84;
	mov.f32 	%f511, 0f00000000;
	@%p76 bra 	$L__BB0_80;
	ld.local.f32 	%f454, [%rd14+16];
	div.rn.f32 	%f511, %f454, %f506;
$L__BB0_80:
	// begin inline asm
	{  cvt.rn.f16.f32 %rs85, %f511;}

	// end inline asm
	add.s32 	%r244, %r79, 128;
	cvt.s64.s32 	%rd82, %r244;
	add.s64 	%rd83, %rd4, %rd82;
	shl.b64 	%rd84, %rd83, 1;
	add.s64 	%rd85, %rd1, %rd84;
	st.global.u16 	[%rd85], %rs85;
	mov.f32 	%f512, 0f00000000;
	@%p76 bra 	$L__BB0_82;
	ld.local.f32 	%f457, [%rd14+20];
	div.rn.f32 	%f512, %f457, %f506;
$L__BB0_82:
	// begin inline asm
	{  cvt.rn.f16.f32 %rs86, %f512;}

	// end inline asm
	add.s32 	%r245, %r79, 160;
	cvt.s64.s32 	%rd86, %r245;
	add.s64 	%rd87, %rd4, %rd86;
	shl.b64 	%rd88, %rd87, 1;
	add.s64 	%rd89, %rd1, %rd88;
	st.global.u16 	[%rd89], %rs86;
	mov.f32 	%f513, 0f00000000;
	@%p76 bra 	$L__BB0_84;
	ld.local.f32 	%f460, [%rd14+24];
	div.rn.f32 	%f513, %f460, %f506;
$L__BB0_84:
	// begin inline asm
	{  cvt.rn.f16.f32 %rs87, %f513;}

	// end inline asm
	add.s32 	%r246, %r79, 192;
	cvt.s64.s32 	%rd90, %r246;
	add.s64 	%rd91, %rd4, %rd90;
	shl.b64 	%rd92, %rd91, 1;
	add.s64 	%rd93, %rd1, %rd92;
	st.global.u16 	[%rd93], %rs87;
	mov.f32 	%f514, 0f00000000;
	@%p76 bra 	$L__BB0_86;
	ld.local.f32 	%f463, [%rd14+28];
	div.rn.f32 	%f514, %f463, %f506;
$L__BB0_86:
	// begin inline asm
	{  cvt.rn.f16.f32 %rs88, %f514;}

	// end inline asm
	add.s32 	%r247, %r79, 224;
	cvt.s64.s32 	%rd94, %r247;
	add.s64 	%rd95, %rd4, %rd94;
	shl.b64 	%rd96, %rd95, 1;
	add.s64 	%rd97, %rd1, %rd96;
	st.global.u16 	[%rd97], %rs88;
	add.s32 	%r280, %r280, 8;
	setp.ne.s32 	%p84, %r280, %r23;
	mov.u32 	%r282, %r23;
	@%p84 bra 	$L__BB0_70;
$L__BB0_87:
	setp.eq.s32 	%p85, %r17, 0;
	@%p85 bra 	$L__BB0_109;
	setp.lt.u32 	%p86, %r18, 3;
	@%p86 bra 	$L__BB0_98;
	setp.leu.f32 	%p87, %f506, 0f00000000;
	mul.wide.u32 	%rd98, %r282, 4;
	add.s64 	%rd15, %rd3, %rd98;
	mov.f32 	%f515, 0f00000000;
	@%p87 bra 	$L__BB0_91;
	ld.local.f32 	%f466, [%rd15];
	div.rn.f32 	%f515, %f466, %f506;
$L__BB0_91:
	// begin inline asm
	{  cvt.rn.f16.f32 %rs89, %f515;}

	// end inline asm
	shl.b32 	%r248, %r282, 5;
	add.s32 	%r82, %r46, %r248;
	cvt.s64.s32 	%rd99, %r82;
	add.s64 	%rd100, %rd4, %rd99;
	shl.b64 	%rd101, %rd100, 1;
	add.s64 	%rd102, %rd1, %rd101;
	st.global.u16 	[%rd102], %rs89;
	mov.f32 	%f516, 0f00000000;
	@%p87 bra 	$L__BB0_93;
	ld.local.f32 	%f469, [%rd15+4];
	div.rn.f32 	%f516, %f469, %f506;
$L__BB0_93:
	// begin inline asm
	{  cvt.rn.f16.f32 %rs90, %f516;}

	// end inline asm
	add.s32 	%r249, %r82, 32;
	cvt.s64.s32 	%rd103, %r249;
	add.s64 	%rd104, %rd4, %rd103;
	shl.b64 	%rd105, %rd104, 1;
	add.s64 	%rd106, %rd1, %rd105;
	st.global.u16 	[%rd106], %rs90;
	mov.f32 	%f517, 0f00000000;
	@%p87 bra 	$L__BB0_95;
	ld.local.f32 	%f472, [%rd15+8];
	div.rn.f32 	%f517, %f472, %f506;
$L__BB0_95:
	// begin inline asm
	{  cvt.rn.f16.f32 %rs91, %f517;}

	// end inline asm
	add.s32 	%r250, %r82, 64;
	cvt.s64.s32 	%rd107, %r250;
	add.s64 	%rd108, %rd4, %rd107;
	shl.b64 	%rd109, %rd108, 1;
	add.s64 	%rd110, %rd1, %rd109;
	st.global.u16 	[%rd110], %rs91;
	mov.f32 	%f518, 0f00000000;
	@%p87 bra 	$L__BB0_97;
	ld.local.f32 	%f475, [%rd15+12];
	div.rn.f32 	%f518, %f475, %f506;
$L__BB0_97:
	// begin inline asm
	{  cvt.rn.f16.f32 %rs92, %f518;}

	// end inline asm
	add.s32 	%r251, %r82, 96;
	cvt.s64.s32 	%rd111, %r251;
	add.s64 	%rd112, %rd4, %rd111;
	shl.b64 	%rd113, %rd112, 1;
	add.s64 	%rd114, %rd1, %rd113;
	st.global.u16 	[%rd114], %rs92;
	add.s32 	%r282, %r282, 4;
$L__BB0_98:
	setp.eq.s32 	%p91, %r19, 0;
	@%p91 bra 	$L__BB0_109;
	setp.eq.s32 	%p92, %r20, 0;
	@%p92 bra 	$L__BB0_105;
	setp.leu.f32 	%p93, %f506, 0f00000000;
	mul.wide.u32 	%rd115, %r282, 4;
	add.s64 	%rd16, %rd3, %rd115;
	mov.f32 	%f519, 0f00000000;
	@%p93 bra 	$L__BB0_102;
	ld.local.f32 	%f478, [%rd16];
	div.rn.f32 	%f519, %f478, %f506;
$L__BB0_102:
	// begin inline asm
	{  cvt.rn.f16.f32 %rs93, %f519;}

	// end inline asm
	shl.b32 	%r252, %r282, 5;
	add.s32 	%r85, %r46, %r252;
	cvt.s64.s32 	%rd116, %r85;
	add.s64 	%rd117, %rd4, %rd116;
	shl.b64 	%rd118, %rd117, 1;
	add.s64 	%rd119, %rd1, %rd118;
	st.global.u16 	[%rd119], %rs93;
	mov.f32 	%f520, 0f00000000;
	@%p93 bra 	$L__BB0_104;
	ld.local.f32 	%f481, [%rd16+4];
	div.rn.f32 	%f520, %f481, %f506;
$L__BB0_104:
	// begin inline asm
	{  cvt.rn.f16.f32 %rs94, %f520;}

	// end inline asm
	add.s32 	%r253, %r85, 32;
	cvt.s64.s32 	%rd120, %r253;
	add.s64 	%rd121, %rd4, %rd120;
	shl.b64 	%rd122, %rd121, 1;
	add.s64 	%rd123, %rd1, %rd122;
	st.global.u16 	[%rd123], %rs94;
	add.s32 	%r282, %r282, 2;
$L__BB0_105:
	setp.eq.s32 	%p95, %r24, 0;
	@%p95 bra 	$L__BB0_109;
	setp.leu.f32 	%p96, %f506, 0f00000000;
	mov.f32 	%f521, 0f00000000;
	@%p96 bra 	$L__BB0_108;
	mul.wide.u32 	%rd124, %r282, 4;
	add.s64 	%rd125, %rd3, %rd124;
	ld.local.f32 	%f484, [%rd125];
	div.rn.f32 	%f521, %f484, %f506;
$L__BB0_108:
	// begin inline asm
	{  cvt.rn.f16.f32 %rs95, %f521;}

	// end inline asm
	shl.b32 	%r254, %r282, 5;
	add.s32 	%r255, %r46, %r254;
	cvt.s64.s32 	%rd126, %r255;
	add.s64 	%rd127, %rd4, %rd126;
	shl.b64 	%rd128, %rd127, 1;
	add.s64 	%rd129, %rd1, %rd128;
	st.global.u16 	[%rd129], %rs95;
$L__BB0_109:
	add.s32 	%r257, %r257, 4;
	setp.lt.s32 	%p97, %r257, %r7;
	@%p97 bra 	$L__BB0_7;
$L__BB0_110:
	ret;
$L__BB0_111:
	setp.lt.s32 	%p30, %r267, 2;
	@%p30 bra 	$L__BB0_114;
	and.b32  	%r73, %r49, 126;
	mov.b32 	%r279, 0;
$L__BB0_113:
	mov.b32 	%r146, 0;
	shfl.sync.bfly.b32	%r147|%p31, %r146, 16, 31, -1;
	mov.b32 	%f87, %r147;
	add.f32 	%f88, %f87, 0f00000000;
	mov.b32 	%r148, %f88;
	shfl.sync.bfly.b32	%r149|%p32, %r148, 8, 31, -1;
	mov.b32 	%f89, %r149;
	add.f32 	%f90, %f88, %f89;
	mov.b32 	%r150, %f90;
	shfl.sync.bfly.b32	%r151|%p33, %r150, 4, 31, -1;
	mov.b32 	%f91, %r151;
	add.f32 	%f92, %f90, %f91;
	mov.b32 	%r152, %f92;
	shfl.sync.bfly.b32	%r153|%p34, %r152, 2, 31, -1;
	mov.b32 	%f93, %r153;
	add.f32 	%f94, %f92, %f93;
	mov.b32 	%r154, %f94;
	shfl.sync.bfly.b32	%r155|%p35, %r154, 1, 31, -1;
	mov.b32 	%f95, %r155;
	add.f32 	%f96, %f94, %f95;
	mul.f32 	%f97, %f66, %f96;
	max.f32 	%f98, %f505, %f97;
	sub.f32 	%f99, %f505, %f98;
	fma.rn.f32 	%f100, %f99, 0f3BBB989D, 0f3F000000;
	cvt.sat.f32.f32 	%f101, %f100;
	mov.f32 	%f102, 0f4B400001;
	mov.f32 	%f103, 0f437C0000;
	fma.rm.f32 	%f104, %f101, %f103, %f102;
	add.f32 	%f105, %f104, 0fCB40007F;
	neg.f32 	%f106, %f105;
	fma.rn.f32 	%f107, %f99, 0f3FB8AA3B, %f106;
	fma.rn.f32 	%f108, %f99, 0f32A57060, %f107;
	mov.b32 	%r156, %f104;
	shl.b32 	%r157, %r156, 23;
	mov.b32 	%f109, %r157;
	ex2.approx.ftz.f32 	%f110, %f108;
	mul.f32 	%f111, %f110, %f109;
	sub.f32 	%f112, %f97, %f98;
	fma.rn.f32 	%f113, %f112, 0f3BBB989D, 0f3F000000;
	cvt.sat.f32.f32 	%f114, %f113;
	fma.rm.f32 	%f115, %f114, %f103, %f102;
	add.f32 	%f116, %f115, 0fCB40007F;
	neg.f32 	%f117, %f116;
	fma.rn.f32 	%f118, %f112, 0f3FB8AA3B, %f117;
	fma.rn.f32 	%f119, %f112, 0f32A57060, %f118;
	mov.b32 	%r158, %f115;
	shl.b32 	%r159, %r158, 23;
	mov.b32 	%f120, %r159;
	ex2.approx.ftz.f32 	%f121, %f119;
	mul.f32 	%f122, %f121, %f120;
	fma.rn.f32 	%f123, %f506, %f111, %f122;
	shfl.sync.bfly.b32	%r160|%p36, %r146, 16, 31, -1;
	mov.b32 	%f124, %r160;
	add.f32 	%f125, %f124, 0f00000000;
	mov.b32 	%r161, %f125;
	shfl.sync.bfly.b32	%r162|%p37, %r161, 8, 31, -1;
	mov.b32 	%f126, %r162;
	add.f32 	%f127, %f125, %f126;
	mov.b32 	%r163, %f127;
	shfl.sync.bfly.b32	%r164|%p38, %r163, 4, 31, -1;
	mov.b32 	%f128, %r164;
	add.f32 	%f129, %f127, %f128;
	mov.b32 	%r165, %f129;
	shfl.sync.bfly.b32	%r166|%p39, %r165, 2, 31, -1;
	mov.b32 	%f130, %r166;
	add.f32 	%f131, %f129, %f130;
	mov.b32 	%r167, %f131;
	shfl.sync.bfly.b32	%r168|%p40, %r167, 1, 31, -1;
	mov.b32 	%f132, %r168;
	add.f32 	%f133, %f131, %f132;
	mul.f32 	%f134, %f66, %f133;
	max.f32 	%f505, %f98, %f134;
	sub.f32 	%f135, %f98, %f505;
	fma.rn.f32 	%f136, %f135, 0f3BBB989D, 0f3F000000;
	cvt.sat.f32.f32 	%f137, %f136;
	fma.rm.f32 	%f138, %f137, %f103, %f102;
	add.f32 	%f139, %f138, 0fCB40007F;
	neg.f32 	%f140, %f139;
	fma.rn.f32 	%f141, %f135, 0f3FB8AA3B, %f140;
	fma.rn.f32 	%f142, %f135, 0f32A57060, %f141;
	mov.b32 	%r169, %f138;
	shl.b32 	%r170, %r169, 23;
	mov.b32 	%f143, %r170;
	ex2.approx.ftz.f32 	%f144, %f142;
	mul.f32 	%f145, %f144, %f143;
	sub.f32 	%f146, %f134, %f505;
	fma.rn.f32 	%f147, %f146, 0f3BBB989D, 0f3F000000;
	cvt.sat.f32.f32 	%f148, %f147;
	fma.rm.f32 	%f149, %f148, %f103, %f102;
	add.f32 	%f150, %f149, 0fCB40007F;
	neg.f32 	%f151, %f150;
	fma.rn.f32 	%f152, %f146, 0f3FB8AA3B, %f151;
	fma.rn.f32 	%f153, %f146, 0f32A57060, %f152;
	mov.b32 	%r171, %f149;
	shl.b32 	%r172, %r171, 23;
	mov.b32 	%f154, %r172;
	ex2.approx.ftz.f32 	%f155, %f153;
	mul.f32 	%f156, %f155, %f154;
	fma.rn.f32 	%f506, %f123, %f145, %f156;
	add.s32 	%r279, %r279, 2;
	setp.ne.s32 	%p41, %r279, %r73;
	@%p41 bra 	$L__BB0_113;
$L__BB0_114:
	and.b32  	%r173, %r49, 1;
	setp.eq.b32 	%p42, %r173, 1;
	not.pred 	%p43, %p42;
	@%p43 bra 	$L__BB0_116;
	mov.b32 	%r174, 0;
	shfl.sync.bfly.b32	%r175|%p44, %r174, 16, 31, -1;
	mov.b32 	%f157, %r175;
	add.f32 	%f158, %f157, 0f00000000;
	mov.b32 	%r176, %f158;
	shfl.sync.bfly.b32	%r177|%p45, %r176, 8, 31, -1;
	mov.b32 	%f159, %r177;
	add.f32 	%f160, %f158, %f159;
	mov.b32 	%r178, %f160;
	shfl.sync.bfly.b32	%r179|%p46, %r178, 4, 31, -1;
	mov.b32 	%f161, %r179;
	add.f32 	%f162, %f160, %f161;
	mov.b32 	%r180, %f162;
	shfl.sync.bfly.b32	%r181|%p47, %r180, 2, 31, -1;
	mov.b32 	%f163, %r181;
	add.f32 	%f164, %f162, %f163;
	mov.b32 	%r182, %f164;
	shfl.sync.bfly.b32	%r183|%p48, %r182, 1, 31, -1;
	mov.b32 	%f165, %r183;
	add.f32 	%f166, %f164, %f165;
	mul.f32 	%f167, %f66, %f166;
	max.f32 	%f32, %f505, %f167;
	sub.f32 	%f168, %f505, %f32;
	fma.rn.f32 	%f169, %f168, 0f3BBB989D, 0f3F000000;
	cvt.sat.f32.f32 	%f170, %f169;
	mov.f32 	%f171, 0f4B400001;
	mov.f32 	%f172, 0f437C0000;
	fma.rm.f32 	%f173, %f170, %f172, %f171;
	add.f32 	%f174, %f173, 0fCB40007F;
	neg.f32 	%f175, %f174;
	fma.rn.f32 	%f176, %f168, 0f3FB8AA3B, %f175;
	fma.rn.f32 	%f177, %f168, 0f32A57060, %f176;
	mov.b32 	%r184, %f173;
	shl.b32 	%r185, %r184, 23;
	mov.b32 	%f178, %r185;
	ex2.approx.ftz.f32 	%f179, %f177;
	mul.f32 	%f180, %f179, %f178;
	sub.f32 	%f181, %f167, %f32;
	fma.rn.f32 	%f182, %f181, 0f3BBB989D, 0f3F000000;
	cvt.sat.f32.f32 	%f183, %f182;
	fma.rm.f32 	%f184, %f183, %f172, %f171;
	add.f32 	%f185, %f184, 0fCB40007F;
	neg.f32 	%f186, %f185;
	fma.rn.f32 	%f187, %f181, 0f3FB8AA3B, %f186;
	fma.rn.f32 	%f188, %f181, 0f32A57060, %f187;
	mov.b32 	%r186, %f184;
	shl.b32 	%r187, %r186, 23;
	mov.b32 	%f189, %r187;
	ex2.approx.ftz.f32 	%f190, %f188;
	mul.f32 	%f191, %f190, %f189;
	fma.rn.f32 	%f506, %f506, %f180, %f191;
	mov.f32 	%f505, %f32;
$L__BB0_116:
	bar.sync 	0;
	add.s32 	%r268, %r268, 64;
	setp.lt.s32 	%p73, %r268, %r90;
	add.s32 	%r267, %r267, -64;
	@%p73 bra 	$L__BB0_34;
	bra.uni 	$L__BB0_67;

}


// ===== COMPILED SASS (sm_100) =====

	.target	sm_100

	.elftype	@"ET_EXEC"


//--------------------- .note.nv.tkinfo           --------------------------
	.section	.note.nv.tkinfo,"",@"SHT_NOTE"
	.sectionflags	@"SHF_NOTE_NV_TKINFO"
	.tkinfo
        /*0018*/ 	.word	0x00000002
        /*0030*/ 	.string	""
        /*0030*/ 	.string	"ptxas"
        /*0030*/ 	.string	"Cuda compilation tools, release 13.0, V13.0.88"
        /*0030*/ 	.string	"Build cuda_13.0.r13.0/compiler.36424714_0"
        /*0030*/ 	.string	"-arch sm_100 -m 64 "



//--------------------- .note.nv.cuinfo           --------------------------
	.section	.note.nv.cuinfo,"",@"SHT_NOTE"
	.sectionflags	@"SHF_NOTE_NV_CUINFO"
        /*0018*/ 	.short	0x0002
        /*001a*/ 	.short	0x0064
        /*001c*/ 	.short	0x0082
	.zero		2


//--------------------- .nv.info                  --------------------------
	.section	.nv.info,"",@"SHT_CUDA_INFO"
	.align	4


	//----- nvinfo : EIATTR_REGCOUNT
	.align		4
        /*0000*/ 	.byte	0x04, 0x2f
        /*0002*/ 	.short	(.L_1 - .L_0)
	.align		4
.L_0:
        /*0004*/ 	.word	index@(_Z20flash3_simple_kernelPK6__halfS1_S1_PS_iiiif)
        /*0008*/ 	.word	0x00000028


	//----- nvinfo : EIATTR_FRAME_SIZE
	.align		4
.L_1:
        /*000c*/ 	.byte	0x04, 0x11
        /*000e*/ 	.short	(.L_3 - .L_2)
	.align		4
.L_2:
        /*0010*/ 	.word	index@($__internal_0_$__cuda_sm3x_div_rn_noftz_f32_slowpath)
        /*0014*/ 	.word	0x00000020


	//----- nvinfo : EIATTR_FRAME_SIZE
	.align		4
.L_3:
        /*0018*/ 	.byte	0x04, 0x11
        /*001a*/ 	.short	(.L_5 - .L_4)
	.align		4
.L_4:
        /*001c*/ 	.word	index@(_Z20flash3_simple_kernelPK6__halfS1_S1_PS_iiiif)
        /*0020*/ 	.word	0x00000020


	//----- nvinfo : EIATTR_MIN_STACK_SIZE
	.align		4
.L_5:
        /*0024*/ 	.byte	0x04, 0x12
        /*0026*/ 	.short	(.L_7 - .L_6)
	.align		4
.L_6:
        /*0028*/ 	.word	index@(_Z20flash3_simple_kernelPK6__halfS1_S1_PS_iiiif)
        /*002c*/ 	.word	0x00000020
.L_7:


//--------------------- .nv.compat                --------------------------
	.section	.nv.compat,"",@"SHT_CUDA_COMPAT_INFO"
	.align	4
        /*0000*/ 	.byte	0x02, 0x09, 0x00, 0x00, 0x02, 0x02, 0x01, 0x00, 0x02, 0x05, 0x05, 0x00, 0x03, 0x07, 0x01, 0x01
        /*0010*/ 	.byte	0x02, 0x03, 0x00, 0x00, 0x02, 0x06, 0x01, 0x00, 0x04, 0x0b, 0x08, 0x00, 0x01, 0x00, 0x00, 0x00
        /*0020*/ 	.byte	0x00, 0x00, 0x00, 0x00


//--------------------- .nv.info._Z20flash3_simple_kernelPK6__halfS1_S1_PS_iiiif --------------------------
	.section	.nv.info._Z20flash3_simple_kernelPK6__halfS1_S1_PS_iiiif,"",@"SHT_CUDA_INFO"
	.sectionflags	@""
	.align	4


	//----- nvinfo : EIATTR_CUDA_API_VERSION
	.align		4
        /*0000*/ 	.byte	0x04, 0x37
        /*0002*/ 	.short	(.L_9 - .L_8)
.L_8:
        /*0004*/ 	.word	0x00000082


	//----- nvinfo : EIATTR_KPARAM_INFO
	.align		4
.L_9:
        /*0008*/ 	.byte	0x04, 0x17
        /*000a*/ 	.short	(.L_11 - .L_10)
.L_10:
        /*000c*/ 	.word	0x00000000
        /*0010*/ 	.short	0x0008
        /*0012*/ 	.short	0x0030
        /*0014*/ 	.byte	0x00, 0xf0, 0x11, 0x00


	//----- nvinfo : EIATTR_KPARAM_INFO
	.align		4
.L_11:
        /*0018*/ 	.byte	0x04, 0x17
        /*001a*/ 	.short	(.L_13 - .L_12)
.L_12:
        /*001c*/ 	.word	0x00000000
        /*0020*/ 	.short	0x0007
        /*0022*/ 	.short	0x002c
        /*0024*/ 	.byte	0x00, 0xf0, 0x11, 0x00


	//----- nvinfo : EIATTR_KPARAM_INFO
	.align		4
.L_13:
        /*0028*/ 	.byte	0x04, 0x17
        /*002a*/ 	.short	(.L_15 - .L_14)
.L_14:
        /*002c*/ 	.word	0x00000000
        /*0030*/ 	.short	0x0006
        /*0032*/ 	.short	0x0028
        /*0034*/ 	.byte	0x00, 0xf0, 0x11, 0x00


	//----- nvinfo : EIATTR_KPARAM_INFO
	.align		4
.L_15:
        /*0038*/ 	.byte	0x04, 0x17
        /*003a*/ 	.short	(.L_17 - .L_16)
.L_16:
        /*003c*/ 	.word	0x00000000
        /*0040*/ 	.short	0x0005
        /*0042*/ 	.short	0x0024
        /*0044*/ 	.byte	0x00, 0xf0, 0x11, 0x00


	//----- nvinfo : EIATTR_KPARAM_INFO
	.align		4
.L_17:
        /*0048*/ 	.byte	0x04, 0x17
        /*004a*/ 	.short	(.L_19 - .L_18)
.L_18:
        /*004c*/ 	.word	0x00000000
        /*0050*/ 	.short	0x0004
        /*0052*/ 	.short	0x0020
        /*0054*/ 	.byte	0x00, 0xf0, 0x11, 0x00


	//----- nvinfo : EIATTR_KPARAM_INFO
	.align		4
.L_19:
        /*0058*/ 	.byte	0x04, 0x17
        /*005a*/ 	.short	(.L_21 - .L_20)
.L_20:
        /*005c*/ 	.word	0x00000000
        /*0060*/ 	.short	0x0003
        /*0062*/ 	.short	0x0018
        /*0064*/ 	.byte	0x00, 0xf5, 0x21, 0x00


	//----- nvinfo : EIATTR_KPARAM_INFO
	.align		4
.L_21:
        /*0068*/ 	.byte	0x04, 0x17
        /*006a*/ 	.short	(.L_23 - .L_22)
.L_22:
        /*006c*/ 	.word	0x00000000
        /*0070*/ 	.short	0x0002
        /*0072*/ 	.short	0x0010
        /*0074*/ 	.byte	0x00, 0xf5, 0x21, 0x00


	//----- nvinfo : EIATTR_KPARAM_INFO
	.align		4
.L_23:
        /*0078*/ 	.byte	0x04, 0x17
        /*007a*/ 	.short	(.L_25 - .L_24)
.L_24:
        /*007c*/ 	.word	0x00000000
        /*0080*/ 	.short	0x0001
        /*0082*/ 	.short	0x0008
        /*0084*/ 	.byte	0x00, 0xf5, 0x21, 0x00


	//----- nvinfo : EIATTR_KPARAM_INFO
	.align		4
.L_25:
        /*0088*/ 	.byte	0x04, 0x17
        /*008a*/ 	.short	(.L_27 - .L_26)
.L_26:
        /*008c*/ 	.word	0x00000000
        /*0090*/ 	.short	0x0000
        /*0092*/ 	.short	0x0000
        /*0094*/ 	.byte	0x00, 0xf5, 0x21, 0x00


	//----- nvinfo : EIATTR_SPARSE_MMA_MASK
	.align		4
.L_27:
        /*0098*/ 	.byte	0x03, 0x50
        /*009a*/ 	.short	0x0000


	//----- nvinfo : EIATTR_MAXREG_COUNT
	.align		4
        /*009c*/ 	.byte	0x03, 0x1b
        /*009e*/ 	.short	0x00ff


	//----- nvinfo : EIATTR_NUM_BARRIERS
	.align		4
        /*00a0*/ 	.byte	0x02, 0x4c
        /*00a2*/ 	.byte	0x01
	.zero		1


	//----- nvinfo : EIATTR_MERCURY_ISA_VERSION
	.align		4
        /*00a4*/ 	.byte	0x03, 0x5f
        /*00a6*/ 	.short	0x0101


	//----- nvinfo : EIATTR_COOP_GROUP_MASK_REGIDS
	.align		4
        /*00a8*/ 	.byte	0x04, 0x29
        /*00aa*/ 	.short	(.L_29 - .L_28)


	//   ....[0]....
.L_28:
        /*00ac*/ 	.word	0xffffffff


	//   ....[1]....
        /*00b0*/ 	.word	0xffffffff


	//   ....[2]....
        /*00b4*/ 	.word	0xffffffff


	//   ....[3]....
        /*00b8*/ 	.word	0xffffffff


	//   ....[4]....
        /*00bc*/ 	.word	0xffffffff


	//   ....[5]....
        /*00c0*/ 	.word	0xffffffff


	//   ....[6]....
        /*00c4*/ 	.word	0xffffffff


	//   ....[7]....
        /*00c8*/ 	.word	0xffffffff


	//   ....[8]....
        /*00cc*/ 	.word	0xffffffff


	//   ....[9]....
        /*00d0*/ 	.word	0xffffffff


	//   ....[10]....
        /*00d4*/ 	.word	0xffffffff


	//   ....[11]....
        /*00d8*/ 	.word	0xffffffff


	//   ....[12]....
        /*00dc*/ 	.word	0xffffffff


	//   ....[13]....
        /*00e0*/ 	.word	0xffffffff


	//   ....[14]....
        /*00e4*/ 	.word	0xffffffff


	//   ....[15]....
        /*00e8*/ 	.word	0xffffffff


	//   ....[16]....
        /*00ec*/ 	.word	0xffffffff


	//   ....[17]....
        /*00f0*/ 	.word	0x0500000f


	//   ....[18]....
        /*00f4*/ 	.word	0x0500000f


	//   ....[19]....
        /*00f8*/ 	.word	0x0500000f


	//   ....[20]....
        /*00fc*/ 	.word	0x0500000f


	//   ....[21]....
        /*0100*/ 	.word	0x0500000f


	//   ....[22]....
        /*0104*/ 	.word	0x0500000f


	//   ....[23]....
        /*0108*/ 	.word	0x0500000f


	//   ....[24]....
        /*010c*/ 	.word	0x0500000f


	//   ....[25]....
        /*0110*/ 	.word	0x0500000f


	//   ....[26]....
        /*0114*/ 	.word	0x0500000f


	//   ....[27]....
        /*0118*/ 	.word	0x0500000f


	//   ....[28]....
        /*011c*/ 	.word	0x0500000f


	//   ....[29]....
        /*0120*/ 	.word	0x0500000f


	//   ....[30]....
        /*0124*/ 	.word	0x0500000f


	//   ....[31]....
        /*0128*/ 	.word	0x0500000f


	//   ....[32]....
        /*012c*/ 	.word	0x0500000f


	//   ....[33]....
        /*0130*/ 	.word	0x0500000f


	//   ....[34]....
        /*0134*/ 	.word	0x0500000f


	//   ....[35]....
        /*0138*/ 	.word	0x0500000f


	//   ....[36]....
        /*013c*/ 	.word	0x0500000f


	//----- nvinfo : EIATTR_COOP_GROUP_INSTR_OFFSETS
	.align		4
.L_29:
        /*0140*/ 	.byte	0x04, 0x28
        /*0142*/ 	.short	(.L_31 - .L_30)


	//   ....[0]....
.L_30:
        /*0144*/ 	.word	0x00001e50


	//   ....[1]....
        /*0148*/ 	.word	0x00001e70


	//   ....[2]....
        /*014c*/ 	.word	0x00001e90


	//   ....[3]....
        /*0150*/ 	.word	0x00001eb0


	//   ....[4]....
        /*0154*/ 	.word	0x00001ed0


	//   ....[5]....
        /*0158*/ 	.word	0x00002e70


	//   ....[6]....
        /*015c*/ 	.word	0x00002e80


	//   ....[7]....
        /*0160*/ 	.word	0x00002eb0


	//   ....[8]....
        /*0164*/ 	.word	0x00002ec0


	//   ....[9]....
        /*0168*/ 	.word	0x00002f00


	//   ....[10]....
        /*016c*/ 	.word	0x00002f30


	//   ....[11]....
        /*0170*/ 	.word	0x00002f50


	//   ....[12]....
        /*0174*/ 	.word	0x00003020


	//   ....[13]....
        /*0178*/ 	.word	0x000032e0


	//   ....[14]....
        /*017c*/ 	.word	0x00003300


	//   ....[15]....
        /*0180*/ 	.word	0x00003320


	//   ....[16]....
        /*0184*/ 	.word	0x00003340


	//   ....[17]....
        /*0188*/ 	.word	0x00005200


	//   ....[18]....
        /*018c*/ 	.word	0x00005290


	//   ....[19]....
        /*0190*/ 	.word	0x000052f0


	//   ....[20]....
        /*0194*/ 	.word	0x00005350


	//   ....[21]....
        /*0198*/ 	.word	0x000053b0


	//   ....[22]....
        /*019c*/ 	.word	0x00005440


	//   ....[23]....
        /*01a0*/ 	.word	0x000054e0


	//   ....[24]....
        /*01a4*/ 	.word	0x00005540


	//   ....[25]....
        /*01a8*/ 	.word	0x000055b0


	//   ....[26]....
        /*01ac*/ 	.word	0x00005620


	//   ....[27]....
        /*01b0*/ 	.word	0x000057f0


	//   ....[28]....
        /*01b4*/ 	.word	0x00005860


	//   ....[29]....
        /*01b8*/ 	.word	0x000058d0


	//   ....[30]....
        /*01bc*/ 	.word	0x00005940


	//   ....[31]....
        /*01c0*/ 	.word	0x000059a0


	//   ....[32]....
        /*01c4*/ 	.word	0x00005a40


	//   ....[33]....
        /*01c8*/ 	.word	0x00005ad0


	//   ....[34]....
        /*01cc*/ 	.word	0x00005b30


	//   ....[35]....
        /*01d0*/ 	.word	0x00005b90


	//   ....[36]....
        /*01d4*/ 	.word	0x00005bf0


	//----- nvinfo : EIATTR_VRC_CTA_INIT_COUNT
	.align		4
.L_31:
        /*01d8*/ 	.byte	0x02, 0x4a
	.zero		1
	.zero		1


	//----- nvinfo : EIATTR_EXIT_INSTR_OFFSETS
	.align		4
        /*01dc*/ 	.byte	0x04, 0x1c
        /*01de*/ 	.short	(.L_33 - .L_32)


	//   ....[0]....
.L_32:
        /*01e0*/ 	.word	0x00000090


	//   ....[1]....
        /*01e4*/ 	.word	0x000000f0


	//   ....[2]....
        /*01e8*/ 	.word	0x000005f0


	//   ....[3]....
        /*01ec*/ 	.word	0x00005190


	//----- nvinfo : EIATTR_MAX_THREADS
	.align		4
.L_33:
        /*01f0*/ 	.byte	0x04, 0x05
        /*01f2*/ 	.short	(.L_35 - .L_34)
.L_34:
        /*01f4*/ 	.word	0x00000080
        /*01f8*/ 	.word	0x00000001
        /*01fc*/ 	.word	0x00000001


	//----- nvinfo : EIATTR_CRS_STACK_SIZE
	.align		4
.L_35:
        /*0200*/ 	.byte	0x04, 0x1e
        /*0202*/ 	.short	(.L_37 - .L_36)
.L_36:
        /*0204*/ 	.word	0x00000000


	//----- nvinfo : EIATTR_CBANK_PARAM_SIZE
	.align		4
.L_37:
        /*0208*/ 	.byte	0x03, 0x19
        /*020a*/ 	.short	0x0034


	//----- nvinfo : EIATTR_PARAM_CBANK
	.align		4
        /*020c*/ 	.byte	0x04, 0x0a
        /*020e*/ 	.short	(.L_39 - .L_38)
	.align		4
.L_38:
        /*0210*/ 	.word	index@(.nv.constant0._Z20flash3_simple_kernelPK6__halfS1_S1_PS_iiiif)
        /*0214*/ 	.short	0x0380
        /*0216*/ 	.short	0x0034


	//----- nvinfo : EIATTR_SW_WAR
	.align		4
.L_39:
        /*0218*/ 	.byte	0x04, 0x36
        /*021a*/ 	.short	(.L_41 - .L_40)
.L_40:
        /*021c*/ 	.word	0x00000008
.L_41:


//--------------------- .nv.callgraph             --------------------------
	.section	.nv.callgraph,"",@"SHT_CUDA_CALLGRAPH"
	.align	4
	.sectionentsize	8
	.align		4
        /*0000*/ 	.word	0x00000000
	.align		4
        /*0004*/ 	.word	0xffffffff
	.align		4
        /*0008*/ 	.word	0x00000000
	.align		4
        /*000c*/ 	.word	0xfffffffe
	.align		4
        /*0010*/ 	.word	0x00000000
	.align		4
        /*0014*/ 	.word	0xfffffffd
	.align		4
        /*0018*/ 	.word	0x00000000
	.align		4
        /*001c*/ 	.word	0xfffffffc


//--------------------- .text._Z20flash3_simple_kernelPK6__halfS1_S1_PS_iiiif --------------------------
	.section	.text._Z20flash3_simple_kernelPK6__halfS1_S1_PS_iiiif,"ax",@progbits
	.align	128
        .global         _Z20flash3_simple_kernelPK6__halfS1_S1_PS_iiiif
        .type           _Z20flash3_simple_kernelPK6__halfS1_S1_PS_iiiif,@function
        .size           _Z20flash3_simple_kernelPK6__halfS1_S1_PS_iiiif,(.L_x_148 - _Z20flash3_simple_kernelPK6__halfS1_S1_PS_iiiif)
        .other          _Z20flash3_simple_kernelPK6__halfS1_S1_PS_iiiif,@"STO_CUDA_ENTRY STV_DEFAULT"
_Z20flash3_simple_kernelPK6__halfS1_S1_PS_iiiif:
.text._Z20flash3_simple_kernelPK6__halfS1_S1_PS_iiiif:
[----:B------:R-:W0:Y:S08]  /*0000*/  LDC R1, c[0x0][0x37c] ;  /* 0x0000df00ff017b82 */ /* 0x000e300000000800 */
[----:B------:R-:W1:Y:S01]  /*0010*/  S2UR UR4, SR_CTAID.Y ;  /* 0x00000000000479c3 */ /* 0x000e620000002600 */
[----:B0-----:R-:W-:-:S04]  /*0020*/  IADD3 R1, PT, PT, R1, -0x20, RZ ;  /* 0xffffffe001017810 */ /* 0x001fc80007ffe0ff */
[C---:B------:R-:W-:Y:S02]  /*0030*/  R2UR UR10, R1.reuse ;  /* 0x00000000010a72ca */ /* 0x040fe400000e0000 */
[----:B------:R-:W-:Y:S01]  /*0040*/  R2UR UR11, R1 ;  /* 0x00000000010b72ca */ /* 0x000fe200000e0000 */
[----:B------:R-:W1:Y:S08]  /*0050*/  LDC.64 R4, c[0x0][0x3a0] ;  /* 0x0000e800ff047b82 */ /* 0x000e700000000a00 */
[----:B------:R-:W0:Y:S01]  /*0060*/  S2UR UR5, SR_CTAID.Z ;  /* 0x00000000000579c3 */ /* 0x000e220000002700 */
[----:B-1----:R-:W-:-:S04]  /*0070*/  ISETP.LE.AND P0, PT, R5, UR4, PT ;  /* 0x0000000405007c0c */ /* 0x002fc8000bf03270 */
[----:B0-----:R-:W-:-:S13]  /*0080*/  ISETP.LE.OR P0, PT, R4, UR5, P0 ;  /* 0x0000000504007c0c */ /* 0x001fda0008703670 */
[----:B------:R-:W-:Y:S05]  /*0090*/  @P0 EXIT ;  /* 0x000000000000094d */ /* 0x000fea0003800000 */
[----:B------:R-:W0:Y:S01]  /*00a0*/  S2UR UR14, SR_CTAID.X ;  /* 0x00000000000e79c3 */ /* 0x000e220000002500 */
[----:B------:R-:W0:Y:S02]  /*00b0*/  LDCU UR8, c[0x0][0x3a8] ;  /* 0x00007500ff0877ac */ /* 0x000e240008000800 */
[----:B0-----:R-:W-:-:S04]  /*00c0*/  UIMAD UR6, UR14, -0x40, UR8 ;  /* 0xffffffc00e0678a4 */ /* 0x001fc8000f8e0208 */
[----:B------:R-:W-:-:S06]  /*00d0*/  UISETP.GE.AND UP0, UPT, UR6, 0x1, UPT ;  /* 0x000000010600788c */ /* 0x000fcc000bf06270 */
[----:B------:R-:W-:-:S13]  /*00e0*/  PLOP3.LUT P0, PT, PT, PT, UP0, 0x80, 0x8 ;  /* 0x000000000008781c */ /* 0x000fda0003f0f008 */
[----:B------:R-:W-:Y:S05]  /*00f0*/  @!P0 EXIT ;  /* 0x000000000000894d */ /* 0x000fea0003800000 */
[----:B------:R-:W-:Y:S01]  /*0100*/  MOV R2, UR4 ;  /* 0x0000000400027c02 */ /* 0x000fe20008000f00 */
[----:B------:R-:W-:Y:S01]  /*0110*/  IMAD.MOV.U32 R3, RZ, RZ, RZ ;  /* 0x000000ffff037224 */ /* 0x000fe200078e00ff */
[----:B------:R-:W0:Y:S01]  /*0120*/  LDCU UR9, c[0x0][0x3ac] ;  /* 0x00007580ff0977ac */ /* 0x000e220008000800 */
[----:B------:R-:W1:Y:S01]  /*0130*/  S2R R0, SR_TID.X ;  /* 0x0000000000007919 */ /* 0x000e620000002100 */
[----:B------:R-:W-:Y:S01]  /*0140*/  BSSY.RECONVERGENT B0, `(.L_x_0) ;  /* 0x0000048000007945 */ /* 0x000fe20003800200 */
[----:B------:R-:W-:Y:S01]  /*0150*/  IMAD.WIDE.U32 R2, R5, UR5, R2 ;  /* 0x0000000505027c25 */ /* 0x000fe2000f8e0002 */
[----:B------:R-:W-:Y:S02]  /*0160*/  USHF.R.S32.HI UR7, URZ, 0x1f, UR8 ;  /* 0x0000001fff077899 */ /* 0x000fe40008011408 */
[----:B------:R-:W-:Y:S01]  /*0170*/  UISETP.LT.AND UP0, UPT, UR6, 0x40, UPT ;  /* 0x000000400600788c */ /* 0x000fe2000bf01270 */
[----:B------:R-:W-:Y:S01]  /*0180*/  IMAD R3, R3, UR8, RZ ;  /* 0x0000000803037c24 */ /* 0x000fe2000f8e02ff */
[----:B------:R-:W2:Y:S01]  /*0190*/  LDCU.64 UR12, c[0x0][0x358] ;  /* 0x00006b00ff0c77ac */ /* 0x000ea20008000a00 */
[----:B------:R-:W-:Y:S01]  /*01a0*/  IMAD.WIDE.U32 R4, R2, UR8, RZ ;  /* 0x0000000802047c25 */ /* 0x000fe2000f8e00ff */
[----:B------:R-:W-:-:S03]  /*01b0*/  USEL UR6, UR6, 0x40, UP0 ;  /* 0x0000004006067887 */ /* 0x000fc60008000000 */
[----:B------:R-:W-:Y:S01]  /*01c0*/  IMAD R3, R2, UR7, R3 ;  /* 0x0000000702037c24 */ /* 0x000fe2000f8e0203 */
[----:B------:R-:W-:Y:S01]  /*01d0*/  R2UR UR5, R5 ;  /* 0x00000000050572ca */ /* 0x000fe200000e0000 */
[----:B------:R-:W3:Y:S01]  /*01e0*/  LDCU UR15, c[0x0][0x3ac] ;  /* 0x00007580ff0f77ac */ /* 0x000ee20008000800 */
[----:B------:R-:W-:Y:S02]  /*01f0*/  R2UR UR4, R4 ;  /* 0x00000000040472ca */ /* 0x000fe400000e0000 */
[----:B0-----:R-:W-:Y:S01]  /*0200*/  MOV R25, UR9 ;  /* 0x0000000900197c02 */ /* 0x001fe20008000f00 */
[----:B------:R-:W0:Y:S03]  /*0210*/  LDCU.64 UR8, c[0x0][0x380] ;  /* 0x00007000ff0877ac */ /* 0x000e260008000a00 */
[----:B------:R-:W-:-:S05]  /*0220*/  SHF.R.S32.HI R2, RZ, 0x1f, R25 ;  /* 0x0000001fff027819 */ /* 0x000fca0000011419 */
[----:B------:R-:W-:Y:S02]  /*0230*/  IADD3 R4, PT, PT, R3, UR5, RZ ;  /* 0x0000000503047c10 */ /* 0x000fe4000fffe0ff */
[----:B------:R-:W-:-:S03]  /*0240*/  R2UR UR5, R25 ;  /* 0x00000000190572ca */ /* 0x000fc600000e0000 */
[----:B------:R-:W-:Y:S01]  /*0250*/  IMAD R3, R4, R25, RZ ;  /* 0x0000001904037224 */ /* 0x000fe200078e02ff */
[----:B-1----:R-:W-:-:S03]  /*0260*/  SHF.R.U32.HI R27, RZ, 0x5, R0 ;  /* 0x00000005ff1b7819 */ /* 0x002fc60000011600 */
[----:B------:R-:W-:Y:S02]  /*0270*/  IMAD R2, R2, UR4, R3 ;  /* 0x0000000402027c24 */ /* 0x000fe4000f8e0203 */
[----:B------:R-:W-:-:S03]  /*0280*/  IMAD R3, R25, UR6, RZ ;  /* 0x0000000619037c24 */ /* 0x000fc6000f8e02ff */
[----:B------:R-:W-:Y:S01]  /*0290*/  R2UR UR7, R2 ;  /* 0x00000000020772ca */ /* 0x000fe200000e0000 */
[----:B------:R-:W-:Y:S01]  /*02a0*/  UIMAD.WIDE.U32 UR4, UR4, UR5, URZ ;  /* 0x00000005040472a5 */ /* 0x000fe2000f8e00ff */
[----:B------:R-:W-:-:S11]  /*02b0*/  ISETP.GE.AND P0, PT, R0, R3, PT ;  /* 0x000000030000720c */ /* 0x000fd60003f06270 */
[----:B------:R-:W-:Y:S02]  /*02c0*/  UIADD3 UR7, UPT, UPT, UR5, UR7, URZ ;  /* 0x0000000705077290 */ /* 0x000fe4000fffe0ff */
[----:B0-23--:R-:W-:Y:S10]  /*02d0*/  @P0 BRA `(.L_x_1) ;  /* 0x0000000000b80947 */ /* 0x00dff40003800000 */
[----:B------:R-:W-:Y:S01]  /*02e0*/  IABS R2, R25 ;  /* 0x0000001900027213 */ /* 0x000fe20000000000 */
[----:B------:R-:W0:Y:S01]  /*02f0*/  S2R R11, SR_CgaCtaId ;  /* 0x00000000000b7919 */ /* 0x000e220000008800 */
[----:B------:R-:W1:Y:S01]  /*0300*/  LDC R4, c[0x0][0x360] ;  /* 0x0000d800ff047b82 */ /* 0x000e620000000800 */
[----:B------:R-:W-:Y:S01]  /*0310*/  MOV R8, 0x400 ;  /* 0x0000040000087802 */ /* 0x000fe20000000f00 */
[----:B------:R-:W2:Y:S01]  /*0320*/  I2F.RP R5, R2 ;  /* 0x0000000200057306 */ /* 0x000ea20000209400 */
[----:B------:R-:W-:-:S07]  /*0330*/  ISETP.NE.AND P0, PT, R25, RZ, PT ;  /* 0x000000ff1900720c */ /* 0x000fce0003f05270 */
[----:B--2---:R-:W2:Y:S01]  /*0340*/  MUFU.RCP R5, R5 ;  /* 0x0000000500057308 */ /* 0x004ea20000001000 */
[----:B0-----:R-:W-:Y:S01]  /*0350*/  LEA R11, R11, R8, 0x18 ;  /* 0x000000080b0b7211 */ /* 0x001fe200078ec0ff */
[----:B------:R-:W-:Y:S02]  /*0360*/  IMAD.MOV.U32 R8, RZ, RZ, R0 ;  /* 0x000000ffff087224 */ /* 0x000fe400078e0000 */
[----:B--2---:R-:W-:-:S04]  /*0370*/  VIADD R6, R5, 0xffffffe ;  /* 0x0ffffffe05067836 */ /* 0x004fc80000000000 */
[----:B------:R0:W2:Y:S02]  /*0380*/  F2I.FTZ.U32.TRUNC.NTZ R7, R6 ;  /* 0x0000000600077305 */ /* 0x0000a4000021f000 */
[----:B0-----:R-:W-:Y:S01]  /*0390*/  HFMA2 R6, -RZ, RZ, 0, 0 ;  /* 0x00000000ff067431 */ /* 0x001fe200000001ff */
[----:B--2---:R-:W-:-:S05]  /*03a0*/  IADD3 R9, PT, PT, RZ, -R7, RZ ;  /* 0x80000007ff097210 */ /* 0x004fca0007ffe0ff */
[----:B------:R-:W-:-:S04]  /*03b0*/  IMAD R9, R9, R2, RZ ;  /* 0x0000000209097224 */ /* 0x000fc800078e02ff */
[----:B------:R-:W-:Y:S01]  /*03c0*/  IMAD.HI.U32 R5, R7, R9, R6 ;  /* 0x0000000907057227 */ /* 0x000fe200078e0006 */
[----:B-1----:R-:W-:-:S07]  /*03d0*/  LOP3.LUT R9, RZ, R25, RZ, 0x33, !PT ;  /* 0x00000019ff097212 */ /* 0x002fce00078e33ff */
.L_x_2:
[----:B0-----:R-:W-:Y:S02]  /*03e0*/  IABS R10, R8 ;  /* 0x00000008000a7213 */ /* 0x001fe40000000000 */
[----:B------:R-:W-:-:S03]  /*03f0*/  MOV R25, UR15 ;  /* 0x0000000f00197c02 */ /* 0x000fc60008000f00 */
[----:B------:R-:W-:Y:S01]  /*0400*/  IMAD.HI.U32 R6, R5, R10, RZ ;  /* 0x0000000a05067227 */ /* 0x000fe200078e00ff */
[----:B------:R-:W-:-:S04]  /*0410*/  IABS R12, R25 ;  /* 0x00000019000c7213 */ /* 0x000fc80000000000 */
[----:B------:R-:W-:-:S05]  /*0420*/  IADD3 R7, PT, PT, -R6, RZ, RZ ;  /* 0x000000ff06077210 */ /* 0x000fca0007ffe1ff */
[----:B------:R-:W-:-:S05]  /*0430*/  IMAD R7, R12, R7, R10 ;  /* 0x000000070c077224 */ /* 0x000fca00078e020a */
[----:B------:R-:W-:-:S13]  /*0440*/  ISETP.GT.U32.AND P2, PT, R2, R7, PT ;  /* 0x000000070200720c */ /* 0x000fda0003f44070 */
[----:B------:R-:W-:Y:S01]  /*0450*/  @!P2 IMAD.IADD R7, R7, 0x1, -R12 ;  /* 0x000000010707a824 */ /* 0x000fe200078e0a0c */
[----:B------:R-:W-:-:S04]  /*0460*/  @!P2 IADD3 R6, PT, PT, R6, 0x1, RZ ;  /* 0x000000010606a810 */ /* 0x000fc80007ffe0ff */
[----:B------:R-:W-:Y:S02]  /*0470*/  ISETP.GE.U32.AND P1, PT, R7, R2, PT ;  /* 0x000000020700720c */ /* 0x000fe40003f26070 */
[----:B------:R-:W-:-:S04]  /*0480*/  LOP3.LUT R7, R8, R25, RZ, 0x3c, !PT ;  /* 0x0000001908077212 */ /* 0x000fc800078e3cff */
[----:B------:R-:W-:Y:S02]  /*0490*/  ISETP.GE.AND P3, PT, R7, RZ, PT ;  /* 0x000000ff0700720c */ /* 0x000fe40003f66270 */
[----:B------:R-:W-:-:S05]  /*04a0*/  MOV R7, UR14 ;  /* 0x0000000e00077c02 */ /* 0x000fca0008000f00 */
[----:B------:R-:W-:-:S06]  /*04b0*/  @P1 IADD3 R6, PT, PT, R6, 0x1, RZ ;  /* 0x0000000106061810 */ /* 0x000fcc0007ffe0ff */
[----:B------:R-:W-:-:S05]  /*04c0*/  @!P3 IMAD.MOV R6, RZ, RZ, -R6 ;  /* 0x000000ffff06b224 */ /* 0x000fca00078e0a06 */
[----:B------:R-:W-:-:S04]  /*04d0*/  SEL R6, R9, R6, !P0 ;  /* 0x0000000609067207 */ /* 0x000fc80004000000 */
[----:B------:R-:W-:Y:S01]  /*04e0*/  IADD3 R10, PT, PT, -R6, RZ, RZ ;  /* 0x000000ff060a7210 */ /* 0x000fe20007ffe1ff */
[----:B------:R-:W-:-:S04]  /*04f0*/  IMAD R7, R7, 0x40, R6 ;  /* 0x0000004007077824 */ /* 0x000fc800078e0206 */
[----:B------:R-:W-:-:S04]  /*0500*/  IMAD R6, R25, R10, R8 ;  /* 0x0000000a19067224 */ /* 0x000fc800078e0208 */
[----:B------:R-:W-:-:S05]  /*0510*/  IMAD R6, R7, R25, R6 ;  /* 0x0000001907067224 */ /* 0x000fca00078e0206 */
[----:B------:R-:W-:-:S04]  /*0520*/  IADD3 R7, P1, PT, R6, UR4, RZ ;  /* 0x0000000406077c10 */ /* 0x000fc8000ff3e0ff */
[----:B------:R-:W-:Y:S02]  /*0530*/  LEA.HI.X.SX32 R10, R6, UR7, 0x1, P1 ;  /* 0x00000007060a7c11 */ /* 0x000fe400088f0eff */
[----:B------:R-:W-:-:S04]  /*0540*/  LEA R6, P1, R7, UR8, 0x1 ;  /* 0x0000000807067c11 */ /* 0x000fc8000f8208ff */
[----:B------:R-:W-:-:S06]  /*0550*/  LEA.HI.X R7, R7, UR9, R10, 0x1, P1 ;  /* 0x0000000907077c11 */ /* 0x000fcc00088f0c0a */
[----:B------:R-:W2:Y:S01]  /*0560*/  LDG.E.U16.CONSTANT R7, desc[UR12][R6.64] ;  /* 0x0000000c06077981 */ /* 0x000ea2000c1e9500 */
[----:B------:R-:W-:Y:S02]  /*0570*/  LEA R10, R8, R11, 0x1 ;  /* 0x0000000b080a7211 */ /* 0x000fe400078e08ff */
[----:B------:R-:W-:-:S04]  /*0580*/  IADD3 R8, PT, PT, R4, R8, RZ ;  /* 0x0000000804087210 */ /* 0x000fc80007ffe0ff */
[----:B------:R-:W-:Y:S01]  /*0590*/  ISETP.GE.AND P1, PT, R8, R3, PT ;  /* 0x000000030800720c */ /* 0x000fe20003f26270 */
[----:B--2---:R0:W-:-:S12]  /*05a0*/  STS.U16 [R10], R7 ;  /* 0x000000070a007388 */ /* 0x0041d80000000400 */
[----:B------:R-:W-:Y:S05]  /*05b0*/  @!P1 BRA `(.L_x_2) ;  /* 0xfffffffc00889947 */ /* 0x000fea000383ffff */
.L_x_1:
[----:B------:R-:W-:Y:S05]  /*05c0*/  BSYNC.RECONVERGENT B0 ;  /* 0x0000000000007941 */ /* 0x000fea0003800200 */
.L_x_0:
[----:B------:R-:W-:Y:S01]  /*05d0*/  BAR.SYNC.DEFER_BLOCKING 0x0 ;  /* 0x0000000000007b1d */ /* 0x000fe20000010000 */
[----:B------:R-:W-:-:S13]  /*05e0*/  ISETP.GE.AND P0, PT, R27, UR6, PT ;  /* 0x000000061b007c0c */ /* 0x000fda000bf06270 */
[----:B------:R-:W-:Y:S05]  /*05f0*/  @P0 EXIT ;  /* 0x000000000000094d */ /* 0x000fea0003800000 */
[----:B------:R-:W1:Y:S01]  /*0600*/  S2UR UR9, SR_CgaCtaId ;  /* 0x00000000000979c3 */ /* 0x000e620000008800 */
[----:B------:R-:W-:Y:S01]  /*0610*/  SHF.R.S32.HI R2, RZ, 0x1f, R25 ;  /* 0x0000001fff027819 */ /* 0x000fe20000011419 */
[----:B------:R-:W-:Y:S01]  /*0620*/  UMOV UR8, 0x400 ;  /* 0x0000040000087882 */ /* 0x000fe20000000000 */
[----:B------:R-:W-:Y:S01]  /*0630*/  LOP3.LUT R28, R0, 0x1f, RZ, 0xc0, !PT ;  /* 0x0000001f001c7812 */ /* 0x000fe200078ec0ff */
[----:B------:R-:W2:Y:S01]  /*0640*/  LDCU UR15, c[0x0][0x360] ;  /* 0x00006c00ff0f77ac */ /* 0x000ea20008000800 */
[----:B------:R-:W-:-:S04]  /*0650*/  LEA.HI R2, R2, R25, RZ, 0x5 ;  /* 0x0000001902027211 */ /* 0x000fc800078f28ff */
[----:B------:R-:W-:-:S04]  /*0660*/  SHF.R.S32.HI R4, RZ, 0x5, R2 ;  /* 0x00000005ff047819 */ /* 0x000fc80000011402 */
[C---:B------:R-:W-:Y:S01]  /*0670*/  LOP3.LUT R21, R4.reuse, 0x3, RZ, 0xc0, !PT ;  /* 0x0000000304157812 */ /* 0x040fe200078ec0ff */
[C---:B------:R-:W-:Y:S01]  /*0680*/  VIADD R24, R4.reuse, 0xffffffff ;  /* 0xffffffff04187836 */ /* 0x040fe20000000000 */
[C---:B------:R-:W-:Y:S02]  /*0690*/  LOP3.LUT R23, R4.reuse, 0x7, RZ, 0xc0, !PT ;  /* 0x0000000704177812 */ /* 0x040fe400078ec0ff */
[C---:B0-----:R-:W-:Y:S01]  /*06a0*/  LOP3.LUT R7, R4.reuse, 0xf, RZ, 0xc0, !PT ;  /* 0x0000000f04077812 */ /* 0x041fe200078ec0ff */
[----:B------:R-:W-:Y:S01]  /*06b0*/  VIADD R20, R21, 0xffffffff ;  /* 0xffffffff15147836 */ /* 0x000fe20000000000 */
[C---:B------:R-:W-:Y:S02]  /*06c0*/  LOP3.LUT R2, R4.reuse, 0x3fffff8, RZ, 0xc0, !PT ;  /* 0x03fffff804027812 */ /* 0x040fe400078ec0ff */
[C---:B------:R-:W-:Y:S02]  /*06d0*/  LOP3.LUT R3, R4.reuse, 0x1, RZ, 0xc0, !PT ;  /* 0x0000000104037812 */ /* 0x040fe400078ec0ff */
[----:B------:R-:W-:Y:S01]  /*06e0*/  LOP3.LUT R4, R4, 0x3fffff0, RZ, 0xc0, !PT ;  /* 0x03fffff004047812 */ /* 0x000fe200078ec0ff */
[----:B-1----:R-:W-:Y:S01]  /*06f0*/  ULEA UR9, UR9, UR8, 0x18 ;  /* 0x0000000809097291 */ /* 0x002fe2000f8ec0ff */
[----:B------:R-:W-:Y:S01]  /*0700*/  IADD3 R22, PT, PT, R23, -0x1, RZ ;  /* 0xffffffff17167810 */ /* 0x000fe20007ffe0ff */
[----:B------:R-:W-:Y:S01]  /*0710*/  UIADD3 UR8, UPT, UPT, UR10, 0x10, URZ ;  /* 0x000000100a087890 */ /* 0x000fe2000fffe0ff */
[----:B------:R-:W-:-:S03]  /*0720*/  IADD3 R5, PT, PT, R7, -0x1, RZ ;  /* 0xffffffff07057810 */ /* 0x000fc60007ffe0ff */
[----:B------:R-:W-:-:S04]  /*0730*/  LEA R26, R25, UR9, 0x7 ;  /* 0x00000009191a7c11 */ /* 0x000fc8000f8e38ff */
[----:B--2---:R-:W-:-:S07]  /*0740*/  LEA R25, R25, R26, 0x7 ;  /* 0x0000001a19197211 */ /* 0x004fce00078e38ff */
.L_x_109:
[----:B0-----:R-:W0:Y:S02]  /*0750*/  LDCU UR9, c[0x0][0x3ac] ;  /* 0x00007580ff0977ac */ /* 0x001e240008000800 */
[----:B0-----:R-:W-:-:S04]  /*0760*/  MOV R6, UR9 ;  /* 0x0000000900067c02 */ /* 0x001fc80008000f00 */
[----:B------:R-:W-:-:S13]  /*0770*/  ISETP.GE.AND P0, PT, R6, 0x20, PT ;  /* 0x000000200600780c */ /* 0x000fda0003f06270 */
[----:B-1234-:R-:W-:Y:S05]  /*0780*/  @!P0 BRA `(.L_x_3) ;  /* 0x0000000800148947 */ /* 0x01efea0003800000 */
[----:B------:R-:W-:Y:S01]  /*0790*/  ISETP.GE.U32.AND P0, PT, R24, 0x7, PT ;  /* 0x000000071800780c */ /* 0x000fe20003f06070 */
[----:B------:R-:W-:Y:S01]  /*07a0*/  BSSY.RECONVERGENT B0, `(.L_x_4) ;  /* 0x0000025000007945 */ /* 0x000fe20003800200 */
[----:B------:R-:W-:Y:S02]  /*07b0*/  IMAD R16, R27, R6, R28 ;  /* 0x000000061b107224 */ /* 0x000fe400078e021c */
[----:B------:R-:W-:-:S09]  /*07c0*/  IMAD.MOV.U32 R13, RZ, RZ, RZ ;  /* 0x000000ffff0d7224 */ /* 0x000fd200078e00ff */
[----:B------:R-:W-:Y:S05]  /*07d0*/  @!P0 BRA `(.L_x_5) ;  /* 0x0000000000848947 */ /* 0x000fea0003800000 */
[----:B------:R-:W0:Y:S01]  /*07e0*/  S2UR UR10, SR_CgaCtaId ;  /* 0x00000000000a79c3 */ /* 0x000e220000008800 */
[----:B------:R-:W-:Y:S01]  /*07f0*/  UMOV UR9, 0x400 ;  /* 0x0000040000097882 */ /* 0x000fe20000000000 */
[----:B------:R-:W-:Y:S01]  /*0800*/  BSSY.RECONVERGENT B1, `(.L_x_6) ;  /* 0x000001d000017945 */ /* 0x000fe20003800200 */
[----:B------:R-:W-:Y:S02]  /*0810*/  IADD3 R18, PT, PT, -R2, RZ, RZ ;  /* 0x000000ff02127210 */ /* 0x000fe40007ffe1ff */
[----:B------:R-:W-:Y:S01]  /*0820*/  IADD3 R19, PT, PT, R1, 0x10, RZ ;  /* 0x0000001001137810 */ /* 0x000fe20007ffe0ff */
[----:B0-----:R-:W-:-:S06]  /*0830*/  ULEA UR9, UR10, UR9, 0x18 ;  /* 0x000000090a097291 */ /* 0x001fcc000f8ec0ff */
[----:B------:R-:W-:-:S05]  /*0840*/  LEA R8, R16, UR9, 0x1 ;  /* 0x0000000910087c11 */ /* 0x000fca000f8e08ff */
[----:B------:R-:W-:-:S07]  /*0850*/  VIADD R17, R8, 0x100 ;  /* 0x0000010008117836 */ /* 0x000fce0000000000 */
.L_x_7:
[----:B------:R-:W0:Y:S01]  /*0860*/  LDS.U16 R8, [R17+-0x100] ;  /* 0xffff000011087984 */ /* 0x000e220000000400 */
[----:B------:R-:W-:-:S03]  /*0870*/  IADD3 R18, PT, PT, R18, 0x8, RZ ;  /* 0x0000000812127810 */ /* 0x000fc60007ffe0ff */
[----:B------:R-:W1:Y:S01]  /*0880*/  LDS.U16 R9, [R17+-0xc0] ;  /* 0xffff400011097984 */ /* 0x000e620000000400 */
[----:B------:R-:W-:-:S03]  /*0890*/  ISETP.NE.AND P0, PT, R18, RZ, PT ;  /* 0x000000ff1200720c */ /* 0x000fc60003f05270 */
[----:B------:R-:W2:Y:S04]  /*08a0*/  LDS.U16 R10, [R17+-0x80] ;  /* 0xffff8000110a7984 */ /* 0x000ea80000000400 */
[----:B------:R-:W3:Y:S04]  /*08b0*/  LDS.U16 R11, [R17+-0x40] ;  /* 0xffffc000110b7984 */ /* 0x000ee80000000400 */
[----:B------:R-:W4:Y:S04]  /*08c0*/  LDS.U16 R12, [R17] ;  /* 0x00000000110c7984 */ /* 0x000f280000000400 */
[----:B------:R-:W5:Y:S04]  /*08d0*/  LDS.U16 R13, [R17+0x40] ;  /* 0x00004000110d7984 */ /* 0x000f680000000400 */
[----:B------:R-:W5:Y:S04]  /*08e0*/  LDS.U16 R14, [R17+0x80] ;  /* 0x00008000110e7984 */ /* 0x000f680000000400 */
[----:B------:R0:W5:Y:S02]  /*08f0*/  LDS.U16 R15, [R17+0xc0] ;  /* 0x0000c000110f7984 */ /* 0x0001640000000400 */
[----:B0-----:R-:W-:Y:S01]  /*0900*/  IADD3 R17, PT, PT, R17, 0x200, RZ ;  /* 0x0000020011117810 */ /* 0x001fe20007ffe0ff */
[----:B------:R-:W-:-:S02]  /*0910*/  HADD2.F32 R8, -RZ, R8.H0_H0 ;  /* 0x20000008ff087230 */ /* 0x000fc40000004100 */
[----:B-1----:R-:W-:Y:S02]  /*0920*/  HADD2.F32 R9, -RZ, R9.H0_H0 ;  /* 0x20000009ff097230 */ /* 0x002fe40000004100 */
[----:B--2---:R-:W-:Y:S02]  /*0930*/  HADD2.F32 R10, -RZ, R10.H0_H0 ;  /* 0x2000000aff0a7230 */ /* 0x004fe40000004100 */
[----:B---3--:R-:W-:Y:S02]  /*0940*/  HADD2.F32 R11, -RZ, R11.H0_H0 ;  /* 0x2000000bff0b7230 */ /* 0x008fe40000004100 */
[----:B----4-:R-:W-:-:S03]  /*0950*/  HADD2.F32 R12, -RZ, R12.H0_H0 ;  /* 0x2000000cff0c7230 */ /* 0x010fc60000004100 */
[----:B------:R-:W-:Y:S01]  /*0960*/  STL.128 [R19+-0x10], R8 ;  /* 0xfffff00813007387 */ /* 0x000fe20000100c00 */
[----:B-----5:R-:W-:Y:S02]  /*0970*/  HADD2.F32 R13, -RZ, R13.H0_H0 ;  /* 0x2000000dff0d7230 */ /* 0x020fe40000004100 */
[----:B------:R-:W-:Y:S02]  /*0980*/  HADD2.F32 R14, -RZ, R14.H0_H0 ;  /* 0x2000000eff0e7230 */ /* 0x000fe40000004100 */
[----:B------:R-:W-:-:S05]  /*0990*/  HADD2.F32 R15, -RZ, R15.H0_H0 ;  /* 0x2000000fff0f7230 */ /* 0x000fca0000004100 */
[----:B------:R0:W-:Y:S02]  /*09a0*/  STL.128 [R19], R12 ;  /* 0x0000000c13007387 */ /* 0x0001e40000100c00 */
[----:B0-----:R-:W-:Y:S01]  /*09b0*/  VIADD R19, R19, 0x20 ;  /* 0x0000002013137836 */ /* 0x001fe20000000000 */
[----:B------:R-:W-:Y:S06]  /*09c0*/  @P0 BRA `(.L_x_7) ;  /* 0xfffffffc00a40947 */ /* 0x000fec000383ffff */
[----:B------:R-:W-:Y:S05]  /*09d0*/  BSYNC.RECONVERGENT B1 ;  /* 0x0000000000017941 */ /* 0x000fea0003800200 */
.L_x_6:
[----:B------:R-:W-:-:S07]  /*09e0*/  MOV R13, R2 ;  /* 0x00000002000d7202 */ /* 0x000fce0000000f00 */
.L_x_5:
[----:B------:R-:W-:Y:S05]  /*09f0*/  BSYNC.RECONVERGENT B0 ;  /* 0x0000000000007941 */ /* 0x000fea0003800200 */
.L_x_4:
[----:B------:R-:W-:Y:S01]  /*0a00*/  ISETP.NE.AND P0, PT, R23, RZ, PT ;  /* 0x000000ff1700720c */ /* 0x000fe20003f05270 */
[----:B------:R-:W-:-:S12]  /*0a10*/  BSSY.RECONVERGENT B0, `(.L_x_8) ;  /* 0x0000034000007945 */ /* 0x000fd80003800200 */
[----:B------:R-:W-:Y:S05]  /*0a20*/  @!P0 BRA `(.L_x_9) ;  /* 0x0000000000c88947 */ /* 0x000fea0003800000 */
[----:B------:R-:W-:Y:S01]  /*0a30*/  ISETP.GE.U32.AND P1, PT, R22, 0x3, PT ;  /* 0x000000031600780c */ /* 0x000fe20003f26070 */
[----:B------:R-:W-:Y:S01]  /*0a40*/  BSSY.RECONVERGENT B1, `(.L_x_10) ;  /* 0x0000014000017945 */ /* 0x000fe20003800200 */
[----:B------:R-:W-:-:S11]  /*0a50*/  ISETP.NE.AND P2, PT, R21, RZ, PT ;  /* 0x000000ff1500720c */ /* 0x000fd60003f45270 */
[----:B------:R-:W-:Y:S05]  /*0a60*/  @!P1 BRA `(.L_x_11) ;  /* 0x0000000000449947 */ /* 0x000fea0003800000 */
[----:B------:R-:W0:Y:S01]  /*0a70*/  S2UR UR10, SR_CgaCtaId ;  /* 0x00000000000a79c3 */ /* 0x000e220000008800 */
[----:B------:R-:W-:Y:S01]  /*0a80*/  UMOV UR9, 0x400 ;  /* 0x0000040000097882 */ /* 0x000fe20000000000 */
[C---:B------:R-:W-:Y:S02]  /*0a90*/  LEA R8, R13.reuse, R16, 0x5 ;  /* 0x000000100d087211 */ /* 0x040fe400078e28ff */
[C---:B------:R-:W-:Y:S01]  /*0aa0*/  LEA R14, R13.reuse, UR11, 0x2 ;  /* 0x0000000b0d0e7c11 */ /* 0x040fe2000f8e10ff */
[----:B------:R-:W-:Y:S01]  /*0ab0*/  VIADD R13, R13, 0x4 ;  /* 0x000000040d0d7836 */ /* 0x000fe20000000000 */
[----:B0-----:R-:W-:-:S06]  /*0ac0*/  ULEA UR9, UR10, UR9, 0x18 ;  /* 0x000000090a097291 */ /* 0x001fcc000f8ec0ff */
[----:B------:R-:W-:-:S05]  /*0ad0*/  LEA R12, R8, UR9, 0x1 ;  /* 0x00000009080c7c11 */ /* 0x000fca000f8e08ff */
[----:B------:R-:W0:Y:S04]  /*0ae0*/  LDS.U16 R8, [R12] ;  /* 0x000000000c087984 */ /* 0x000e280000000400 */
[----:B------:R-:W1:Y:S04]  /*0af0*/  LDS.U16 R9, [R12+0x40] ;  /* 0x000040000c097984 */ /* 0x000e680000000400 */
[----:B------:R-:W2:Y:S04]  /*0b00*/  LDS.U16 R10, [R12+0x80] ;  /* 0x000080000c0a7984 */ /* 0x000ea80000000400 */
[----:B------:R-:W3:Y:S01]  /*0b10*/  LDS.U16 R11, [R12+0xc0] ;  /* 0x0000c0000c0b7984 */ /* 0x000ee20000000400 */
[----:B0-----:R-:W-:-:S02]  /*0b20*/  HADD2.F32 R8, -RZ, R8.H0_H0 ;  /* 0x20000008ff087230 */ /* 0x001fc40000004100 */
[----:B-1----:R-:W-:Y:S02]  /*0b30*/  HADD2.F32 R9, -RZ, R9.H0_H0 ;  /* 0x20000009ff097230 */ /* 0x002fe40000004100 */
[----:B--2---:R-:W-:-:S03]  /*0b40*/  HADD2.F32 R10, -RZ, R10.H0_H0 ;  /* 0x2000000aff0a7230 */ /* 0x004fc60000004100 */
[----:B------:R0:W-:Y:S01]  /*0b50*/  STL.64 [R14], R8 ;  /* 0x000000080e007387 */ /* 0x0001e20000100a00 */
[----:B---3--:R-:W-:-:S05]  /*0b60*/  HADD2.F32 R11, -RZ, R11.H0_H0 ;  /* 0x2000000bff0b7230 */ /* 0x008fca0000004100 */
[----:B------:R0:W-:Y:S02]  /*0b70*/  STL.64 [R14+0x8], R10 ;  /* 0x0000080a0e007387 */ /* 0x0001e40000100a00 */
.L_x_11:
[----:B------:R-:W-:Y:S05]  /*0b80*/  BSYNC.RECONVERGENT B1 ;  /* 0x0000000000017941 */ /* 0x000fea0003800200 */
.L_x_10:
[----:B------:R-:W-:Y:S05]  /*0b90*/  @!P2 BRA `(.L_x_9) ;  /* 0x00000000006ca947 */ /* 0x000fea0003800000 */
[----:B------:R-:W-:Y:S01]  /*0ba0*/  ISETP.NE.AND P1, PT, R20, RZ, PT ;  /* 0x000000ff1400720c */ /* 0x000fe20003f25270 */
[----:B------:R-:W-:Y:S01]  /*0bb0*/  BSSY.RECONVERGENT B1, `(.L_x_12) ;  /* 0x000000f000017945 */ /* 0x000fe20003800200 */
[----:B------:R-:W-:-:S11]  /*0bc0*/  ISETP.NE.AND P2, PT, R3, RZ, PT ;  /* 0x000000ff0300720c */ /* 0x000fd60003f45270 */
[----:B------:R-:W-:Y:S05]  /*0bd0*/  @!P1 BRA `(.L_x_13) ;  /* 0x0000000000309947 */ /* 0x000fea0003800000 */
[----:B------:R-:W1:Y:S01]  /*0be0*/  S2UR UR10, SR_CgaCtaId ;  /* 0x00000000000a79c3 */ /* 0x000e620000008800 */
[----:B------:R-:W-:Y:S01]  /*0bf0*/  UMOV UR9, 0x400 ;  /* 0x0000040000097882 */ /* 0x000fe20000000000 */
[C---:B0-----:R-:W-:Y:S02]  /*0c00*/  LEA R8, R13.reuse, R16, 0x5 ;  /* 0x000000100d087211 */ /* 0x041fe400078e28ff */
[C---:B------:R-:W-:Y:S02]  /*0c10*/  LEA R11, R13.reuse, UR11, 0x2 ;  /* 0x0000000b0d0b7c11 */ /* 0x040fe4000f8e10ff */
[----:B------:R-:W-:Y:S01]  /*0c20*/  IADD3 R13, PT, PT, R13, 0x2, RZ ;  /* 0x000000020d0d7810 */ /* 0x000fe20007ffe0ff */
[----:B-1----:R-:W-:-:S06]  /*0c30*/  ULEA UR9, UR10, UR9, 0x18 ;  /* 0x000000090a097291 */ /* 0x002fcc000f8ec0ff */
[----:B------:R-:W-:-:S05]  /*0c40*/  LEA R10, R8, UR9, 0x1 ;  /* 0x00000009080a7c11 */ /* 0x000fca000f8e08ff */
[----:B------:R-:W0:Y:S04]  /*0c50*/  LDS.U16 R8, [R10] ;  /* 0x000000000a087984 */ /* 0x000e280000000400 */
[----:B------:R-:W1:Y:S01]  /*0c60*/  LDS.U16 R9, [R10+0x40] ;  /* 0x000040000a097984 */ /* 0x000e620000000400 */
[----:B0-----:R-:W-:Y:S02]  /*0c70*/  HADD2.F32 R8, -RZ, R8.H0_H0 ;  /* 0x20000008ff087230 */ /* 0x001fe40000004100 */
[----:B-1----:R-:W-:-:S05]  /*0c80*/  HADD2.F32 R9, -RZ, R9.H0_H0 ;  /* 0x20000009ff097230 */ /* 0x002fca0000004100 */
[----:B------:R1:W-:Y:S02]  /*0c90*/  STL.64 [R11], R8 ;  /* 0x000000080b007387 */ /* 0x0003e40000100a00 */
.L_x_13:
[----:B------:R-:W-:Y:S05]  /*0ca0*/  BSYNC.RECONVERGENT B1 ;  /* 0x0000000000017941 */ /* 0x000fea0003800200 */
.L_x_12:
[----:B------:R-:W-:Y:S05]  /*0cb0*/  @!P2 BRA `(.L_x_9) ;  /* 0x000000000024a947 */ /* 0x000fea0003800000 */
[----:B------:R-:W2:Y:S01]  /*0cc0*/  S2UR UR10, SR_CgaCtaId ;  /* 0x00000000000a79c3 */ /* 0x000ea20000008800 */
[----:B------:R-:W-:Y:S01]  /*0cd0*/  UMOV UR9, 0x400 ;  /* 0x0000040000097882 */ /* 0x000fe20000000000 */
[C---:B------:R-:W-:Y:S01]  /*0ce0*/  IMAD R16, R13.reuse, 0x20, R16 ;  /* 0x000000200d107824 */ /* 0x040fe200078e0210 */
[----:B01----:R-:W-:Y:S01]  /*0cf0*/  LEA R9, R13, UR11, 0x2 ;  /* 0x0000000b0d097c11 */ /* 0x003fe2000f8e10ff */
[----:B--2---:R-:W-:-:S06]  /*0d00*/  ULEA UR9, UR10, UR9, 0x18 ;  /* 0x000000090a097291 */ /* 0x004fcc000f8ec0ff */
[----:B------:R-:W-:-:S06]  /*0d10*/  LEA R16, R16, UR9, 0x1 ;  /* 0x0000000910107c11 */ /* 0x000fcc000f8e08ff */
[----:B------:R-:W0:Y:S02]  /*0d20*/  LDS.U16 R16, [R16] ;  /* 0x0000000010107984 */ /* 0x000e240000000400 */
[----:B0-----:R-:W-:-:S05]  /*0d30*/  HADD2.F32 R8, -RZ, R16.H0_H0 ;  /* 0x20000010ff087230 */ /* 0x001fca0000004100 */
[----:B------:R2:W-:Y:S02]  /*0d40*/  STL [R9], R8 ;  /* 0x0000000809007387 */ /* 0x0005e40000100800 */
.L_x_9:
[----:B------:R-:W-:Y:S05]  /*0d50*/  BSYNC.RECONVERGENT B0 ;  /* 0x0000000000007941 */ /* 0x000fea0003800200 */
.L_x_8:
[----:B------:R-:W-:Y:S01]  /*0d60*/  ISETP.GE.U32.AND P1, PT, R24, 0xf, PT ;  /* 0x0000000f1800780c */ /* 0x000fe20003f26070 */
[----:B------:R-:W-:Y:S01]  /*0d70*/  BSSY.RECONVERGENT B0, `(.L_x_14) ;  /* 0x000000f000007945 */ /* 0x000fe20003800200 */
[----:B012---:R-:W-:-:S11]  /*0d80*/  HFMA2 R8, -RZ, RZ, 0, 0 ;  /* 0x00000000ff087431 */ /* 0x007fd600000001ff */
[----:B------:R-:W-:Y:S05]  /*0d90*/  @!P1 BRA `(.L_x_15) ;  /* 0x0000000000309947 */ /* 0x000fea0003800000 */
[----:B------:R-:W-:Y:S01]  /*0da0*/  BSSY.RECONVERGENT B1, `(.L_x_16) ;  /* 0x000000a000017945 */ /* 0x000fe20003800200 */
[----:B------:R-:W-:-:S07]  /*0db0*/  MOV R9, RZ ;  /* 0x000000ff00097202 */ /* 0x000fce0000000f00 */
.L_x_17:
[C---:B0-----:R-:W-:Y:S01]  /*0dc0*/  LEA R8, R9.reuse, UR8, 0x2 ;  /* 0x0000000809087c11 */ /* 0x041fe2000f8e10ff */
[----:B------:R-:W-:-:S04]  /*0dd0*/  VIADD R9, R9, 0x10 ;  /* 0x0000001009097836 */ /* 0x000fc80000000000 */
[----:B------:R0:W-:Y:S01]  /*0de0*/  STL.128 [R8], RZ ;  /* 0x000000ff08007387 */ /* 0x0001e20000100c00 */
[----:B------:R-:W-:-:S03]  /*0df0*/  ISETP.NE.AND P1, PT, R9, R4, PT ;  /* 0x000000040900720c */ /* 0x000fc60003f25270 */
[----:B------:R0:W-:Y:S04]  /*0e00*/  STL.128 [R8+0x10], RZ ;  /* 0x000010ff08007387 */ /* 0x0001e80000100c00 */
[----:B------:R0:W-:Y:S04]  /*0e10*/  STL.128 [R8+0x20], RZ ;  /* 0x000020ff08007387 */ /* 0x0001e80000100c00 */
[----:B------:R0:W-:Y:S02]  /*0e20*/  STL.128 [R8+0x30], RZ ;  /* 0x000030ff08007387 */ /* 0x0001e40000100c00 */
[----:B------:R-:W-:Y:S05]  /*0e30*/  @P1 BRA `(.L_x_17) ;  /* 0xfffffffc00e01947 */ /* 0x000fea000383ffff */
[----:B------:R-:W-:Y:S05]  /*0e40*/  BSYNC.RECONVERGENT B1 ;  /* 0x0000000000017941 */ /* 0x000fea0003800200 */
.L_x_16:
[----:B0-----:R-:W-:-:S07]  /*0e50*/  MOV R8, R4 ;  /* 0x0000000400087202 */ /* 0x001fce0000000f00 */
.L_x_15:
[----:B------:R-:W-:Y:S05]  /*0e60*/  BSYNC.RECONVERGENT B0 ;  /* 0x0000000000007941 */ /* 0x000fea0003800200 */
.L_x_14:
[----:B------:R-:W-:Y:S01]  /*0e70*/  ISETP.NE.AND P1, PT, R7, RZ, PT ;  /* 0x000000ff0700720c */ /* 0x000fe20003f25270 */
[----:B------:R-:W-:-:S12]  /*0e80*/  BSSY.RECONVERGENT B0, `(.L_x_3) ;  /* 0x0000015000007945 */ /* 0x000fd80003800200 */
[----:B------:R-:W-:Y:S05]  /*0e90*/  @!P1 BRA `(.L_x_18) ;  /* 0x00000000004c9947 */ /* 0x000fea0003800000 */
[----:B------:R-:W-:-:S13]  /*0ea0*/  ISETP.GE.U32.AND P1, PT, R5, 0x7, PT ;  /* 0x000000070500780c */ /* 0x000fda0003f26070 */
[C---:B------:R-:W-:Y:S02]  /*0eb0*/  @P1 LEA R9, R8.reuse, UR8, 0x2 ;  /* 0x0000000808091c11 */ /* 0x040fe4000f8e10ff */
[----:B------:R-:W-:-:S03]  /*0ec0*/  @P1 IADD3 R8, PT, PT, R8, 0x8, RZ ;  /* 0x0000000808081810 */ /* 0x000fc60007ffe0ff */
[----:B------:R0:W-:Y:S04]  /*0ed0*/  @P1 STL.128 [R9], RZ ;  /* 0x000000ff09001387 */ /* 0x0001e80000100c00 */
[----:B------:R0:W-:Y:S01]  /*0ee0*/  @P1 STL.128 [R9+0x10], RZ ;  /* 0x000010ff09001387 */ /* 0x0001e20000100c00 */
[----:B------:R-:W-:Y:S05]  /*0ef0*/  @!P0 BRA `(.L_x_18) ;  /* 0x0000000000348947 */ /* 0x000fea0003800000 */
[----:B------:R-:W-:Y:S02]  /*0f00*/  ISETP.GE.U32.AND P0, PT, R22, 0x3, PT ;  /* 0x000000031600780c */ /* 0x000fe40003f06070 */
[----:B------:R-:W-:-:S11]  /*0f10*/  ISETP.NE.AND P1, PT, R21, RZ, PT ;  /* 0x000000ff1500720c */ /* 0x000fd60003f25270 */
[C---:B0-----:R-:W-:Y:S01]  /*0f20*/  @P0 LEA R9, R8.reuse, UR8, 0x2 ;  /* 0x0000000808090c11 */ /* 0x041fe2000f8e10ff */
[----:B------:R-:W-:-:S04]  /*0f30*/  @P0 VIADD R8, R8, 0x4 ;  /* 0x0000000408080836 */ /* 0x000fc80000000000 */
[----:B------:R1:W-:Y:S01]  /*0f40*/  @P0 STL.128 [R9], RZ ;  /* 0x000000ff09000387 */ /* 0x0003e20000100c00 */
[----:B------:R-:W-:Y:S05]  /*0f50*/  @!P1 BRA `(.L_x_18) ;  /* 0x00000000001c9947 */ /* 0x000fea0003800000 */
[----:B------:R-:W-:Y:S02]  /*0f60*/  LEA R8, R8, UR8, 0x2 ;  /* 0x0000000808087c11 */ /* 0x000fe4000f8e10ff */
[----:B------:R-:W-:-:S03]  /*0f70*/  ISETP.NE.AND P0, PT, R21, 0x1, PT ;  /* 0x000000011500780c */ /* 0x000fc60003f05270 */
[----:B------:R2:W-:Y:S10]  /*0f80*/  STL [R8], RZ ;  /* 0x000000ff08007387 */ /* 0x0005f40000100800 */
[----:B--2---:R-:W-:Y:S05]  /*0f90*/  @!P0 BRA `(.L_x_18) ;  /* 0x00000000000c8947 */ /* 0x004fea0003800000 */
[----:B------:R-:W-:Y:S01]  /*0fa0*/  ISETP.NE.AND P0, PT, R21, 0x2, PT ;  /* 0x000000021500780c */ /* 0x000fe20003f05270 */
[----:B------:R2:W-:-:S12]  /*0fb0*/  STL [R8+0x4], RZ ;  /* 0x000004ff08007387 */ /* 0x0005d80000100800 */
[----:B------:R2:W-:Y:S02]  /*0fc0*/  @P0 STL [R8+0x8], RZ ;  /* 0x000008ff08000387 */ /* 0x0005e40000100800 */
.L_x_18:
[----:B------:R-:W-:Y:S05]  /*0fd0*/  BSYNC.RECONVERGENT B0 ;  /* 0x0000000000007941 */ /* 0x000fea0003800200 */
.L_x_3:
[----:B------:R-:W3:Y:S01]  /*0fe0*/  LDCU UR9, c[0x0][0x3a8] ;  /* 0x00007500ff0977ac */ /* 0x000ee20008000800 */
[----:B------:R-:W-:Y:S01]  /*0ff0*/  HFMA2 R35, -RZ, RZ, 0, 0 ;  /* 0x00000000ff237431 */ /* 0x000fe200000001ff */
[----:B---3--:R-:W-:-:S09]  /*1000*/  UISETP.GE.AND UP0, UPT, UR9, 0x1, UPT ;  /* 0x000000010900788c */ /* 0x008fd2000bf06270 */
[----:B------:R-:W-:Y:S05]  /*1010*/  BRA.U !UP0, `(.L_x_19) ;  /* 0x0000002508507547 */ /* 0x000fea000b800000 */
[----:B------:R-:W3:Y:S01]  /*1020*/  LDCU UR9, c[0x0][0x3a8] ;  /* 0x00007500ff0977ac */ /* 0x000ee20008000800 */
[----:B------:R-:W-:Y:S01]  /*1030*/  MOV R34, 0xff800000 ;  /* 0xff80000000227802 */ /* 0x000fe20000000f00 */
[----:B------:R-:W-:Y:S01]  /*1040*/  IMAD.MOV.U32 R35, RZ, RZ, RZ ;  /* 0x000000ffff237224 */ /* 0x000fe200078e00ff */
[----:B------:R-:W-:Y:S02]  /*1050*/  MOV R33, RZ ;  /* 0x000000ff00217202 */ /* 0x000fe40000000f00 */
[----:B---3--:R-:W-:-:S07]  /*1060*/  MOV R32, UR9 ;  /* 0x0000000900207c02 */ /* 0x008fce0008000f00 */
.L_x_52:
[----:B---3--:R-:W3:Y:S02]  /*1070*/  LDCU.64 UR16, c[0x0][0x3a8] ;  /* 0x00007500ff1077ac */ /* 0x008ee40008000a00 */
[----:B---34-:R-:W-:Y:S01]  /*1080*/  IADD3 R16, PT, PT, -R33, UR16, RZ ;  /* 0x0000001021107c10 */ /* 0x018fe2000fffe1ff */
[----:B------:R-:W-:-:S03]  /*1090*/  IMAD.U32 R6, RZ, RZ, UR17 ;  /* 0x00000011ff067e24 */ /* 0x000fc6000f8e00ff */
[----:B------:R-:W-:-:S05]  /*10a0*/  VIMNMX R13, PT, PT, R16, 0x40, PT ;  /* 0x00000040100d7848 */ /* 0x000fca0003fe0100 */
[----:B------:R-:W-:-:S05]  /*10b0*/  IMAD R13, R13, R6, RZ ;  /* 0x000000060d0d7224 */ /* 0x000fca00078e02ff */
[----:B------:R-:W-:-:S13]  /*10c0*/  ISETP.GE.AND P0, PT, R0, R13, PT ;  /* 0x0000000d0000720c */ /* 0x000fda0003f06270 */
[----:B012---:R-:W-:Y:S05]  /*10d0*/  @P0 BRA `(.L_x_20) ;  /* 0x0000000000cc0947 */ /* 0x007fea0003800000 */
[-C--:B------:R-:W-:Y:S02]  /*10e0*/  IABS R12, R6.reuse ;  /* 0x00000006000c7213 */ /* 0x080fe40000000000 */
[----:B------:R-:W-:Y:S02]  /*10f0*/  ISETP.NE.AND P0, PT, R6, RZ, PT ;  /* 0x000000ff0600720c */ /* 0x000fe40003f05270 */
[----:B------:R-:W3:Y:S01]  /*1100*/  I2F.RP R10, R12 ;  /* 0x0000000c000a7306 */ /* 0x000ee20000209400 */
[----:B------:R-:W-:Y:S02]  /*1110*/  LOP3.LUT R14, RZ, R6, RZ, 0x33, !PT ;  /* 0x00000006ff0e7212 */ /* 0x000fe400078e33ff */
[----:B------:R-:W-:-:S05]  /*1120*/  MOV R17, R0 ;  /* 0x0000000000117202 */ /* 0x000fca0000000f00 */
[----:B---3--:R-:W2:Y:S02]  /*1130*/  MUFU.RCP R10, R10 ;  /* 0x0000000a000a7308 */ /* 0x008ea40000001000 */
[----:B--2---:R-:W-:-:S06]  /*1140*/  IADD3 R8, PT, PT, R10, 0xffffffe, RZ ;  /* 0x0ffffffe0a087810 */ /* 0x004fcc0007ffe0ff */
[----:B01----:R0:W1:Y:S02]  /*1150*/  F2I.FTZ.U32.TRUNC.NTZ R9, R8 ;  /* 0x0000000800097305 */ /* 0x003064000021f000 */
[----:B0-----:R-:W-:Y:S01]  /*1160*/  IMAD.MOV.U32 R8, RZ, RZ, RZ ;  /* 0x000000ffff087224 */ /* 0x001fe200078e00ff */
[----:B-1----:R-:W-:-:S05]  /*1170*/  IADD3 R15, PT, PT, RZ, -R9, RZ ;  /* 0x80000009ff0f7210 */ /* 0x002fca0007ffe0ff */
[----:B------:R-:W-:-:S04]  /*1180*/  IMAD R15, R15, R12, RZ ;  /* 0x0000000c0f0f7224 */ /* 0x000fc800078e02ff */
[----:B------:R-:W-:-:S07]  /*1190*/  IMAD.HI.U32 R15, R9, R15, R8 ;  /* 0x0000000f090f7227 */ /* 0x000fce00078e0008 */
.L_x_21:
[----:B------:R-:W0:Y:S01]  /*11a0*/  LDCU UR9, c[0x0][0x3ac] ;  /* 0x00007580ff0977ac */ /* 0x000e220008000800 */
[----:B----4-:R-:W-:Y:S01]  /*11b0*/  IABS R10, R17 ;  /* 0x00000011000a7213 */ /* 0x010fe20000000000 */
[----:B------:R-:W1:Y:S04]  /*11c0*/  LDCU.64 UR16, c[0x0][0x388] ;  /* 0x00007100ff1077ac */ /* 0x000e680008000a00 */
[----:B------:R-:W-:Y:S01]  /*11d0*/  IMAD.HI.U32 R8, R15, R10, RZ ;  /* 0x0000000a0f087227 */ /* 0x000fe200078e00ff */
[----:B------:R-:W2:Y:S03]  /*11e0*/  LDCU.64 UR18, c[0x0][0x390] ;  /* 0x00007200ff1277ac */ /* 0x000ea60008000a00 */
[----:B------:R-:W-:Y:S01]  /*11f0*/  IMAD.MOV R9, RZ, RZ, -R8 ;  /* 0x000000ffff097224 */ /* 0x000fe200078e0a08 */
[----:B0-----:R-:W-:-:S04]  /*1200*/  MOV R6, UR9 ;  /* 0x0000000900067c02 */ /* 0x001fc80008000f00 */
[----:B------:R-:W-:-:S05]  /*1210*/  IABS R18, R6 ;  /* 0x0000000600127213 */ /* 0x000fca0000000000 */
[----:B------:R-:W-:-:S05]  /*1220*/  IMAD R9, R18, R9, R10 ;  /* 0x0000000912097224 */ /* 0x000fca00078e020a */
[----:B------:R-:W-:-:S13]  /*1230*/  ISETP.GT.U32.AND P2, PT, R12, R9, PT ;  /* 0x000000090c00720c */ /* 0x000fda0003f44070 */
[----:B------:R-:W-:Y:S02]  /*1240*/  @!P2 IADD3 R9, PT, PT, R9, -R18, RZ ;  /* 0x800000120909a210 */ /* 0x000fe40007ffe0ff */
[----:B------:R-:W-:Y:S02]  /*1250*/  @!P2 IADD3 R8, PT, PT, R8, 0x1, RZ ;  /* 0x000000010808a810 */ /* 0x000fe40007ffe0ff */
[----:B------:R-:W-:Y:S02]  /*1260*/  ISETP.GE.U32.AND P1, PT, R9, R12, PT ;  /* 0x0000000c0900720c */ /* 0x000fe40003f26070 */
[----:B------:R-:W-:-:S04]  /*1270*/  LOP3.LUT R9, R17, R6, RZ, 0x3c, !PT ;  /* 0x0000000611097212 */ /* 0x000fc800078e3cff */
[----:B------:R-:W-:-:S07]  /*1280*/  ISETP.GE.AND P3, PT, R9, RZ, PT ;  /* 0x000000ff0900720c */ /* 0x000fce0003f66270 */
[----:B------:R-:W-:-:S06]  /*1290*/  @P1 VIADD R8, R8, 0x1 ;  /* 0x0000000108081836 */ /* 0x000fcc0000000000 */
[----:B------:R-:W-:-:S04]  /*12a0*/  @!P3 IADD3 R8, PT, PT, -R8, RZ, RZ ;  /* 0x000000ff0808b210 */ /* 0x000fc80007ffe1ff */
[----:B------:R-:W-:-:S04]  /*12b0*/  SEL R8, R14, R8, !P0 ;  /* 0x000000080e087207 */ /* 0x000fc80004000000 */
[C---:B------:R-:W-:Y:S01]  /*12c0*/  IADD3 R9, PT, PT, -R8.reuse, RZ, RZ ;  /* 0x000000ff08097210 */ /* 0x040fe20007ffe1ff */
[----:B------:R-:W-:-:S04]  /*12d0*/  IMAD.IADD R8, R8, 0x1, R33 ;  /* 0x0000000108087824 */ /* 0x000fc800078e0221 */
[----:B------:R-:W-:-:S04]  /*12e0*/  IMAD R9, R6, R9, R17 ;  /* 0x0000000906097224 */ /* 0x000fc800078e0211 */
[----:B------:R-:W-:-:S05]  /*12f0*/  IMAD R8, R8, R6, R9 ;  /* 0x0000000608087224 */ /* 0x000fca00078e0209 */
[----:B------:R-:W-:-:S04]  /*1300*/  IADD3 R9, P1, PT, R8, UR4, RZ ;  /* 0x0000000408097c10 */ /* 0x000fc8000ff3e0ff */
[----:B------:R-:W-:Y:S02]  /*1310*/  LEA.HI.X.SX32 R10, R8, UR7, 0x1, P1 ;  /* 0x00000007080a7c11 */ /* 0x000fe400088f0eff */
[C---:B------:R-:W-:Y:S02]  /*1320*/  SHF.L.U32 R8, R9.reuse, 0x1, RZ ;  /* 0x0000000109087819 */ /* 0x040fe400000006ff */
[----:B------:R-:W-:Y:S02]  /*1330*/  SHF.L.U64.HI R9, R9, 0x1, R10 ;  /* 0x0000000109097819 */ /* 0x000fe4000001020a */
[C---:B-1----:R-:W-:Y:S02]  /*1340*/  IADD3 R10, P1, PT, R8.reuse, UR16, RZ ;  /* 0x00000010080a7c10 */ /* 0x042fe4000ff3e0ff */
[----:B--2---:R-:W-:Y:S02]  /*1350*/  IADD3 R8, P2, PT, R8, UR18, RZ ;  /* 0x0000001208087c10 */ /* 0x004fe4000ff5e0ff */
[----:B------:R-:W-:-:S02]  /*1360*/  IADD3.X R11, PT, PT, R9, UR17, RZ, P1, !PT ;  /* 0x00000011090b7c10 */ /* 0x000fc40008ffe4ff */
[----:B------:R-:W-:-:S03]  /*1370*/  IADD3.X R9, PT, PT, R9, UR19, RZ, P2, !PT ;  /* 0x0000001309097c10 */ /* 0x000fc600097fe4ff */
[----:B------:R-:W2:Y:S04]  /*1380*/  LDG.E.U16.CONSTANT R10, desc[UR12][R10.64] ;  /* 0x0000000c0a0a7981 */ /* 0x000ea8000c1e9500 */
[----:B------:R-:W3:Y:S01]  /*1390*/  LDG.E.U16.CONSTANT R9, desc[UR12][R8.64] ;  /* 0x0000000c08097981 */ /* 0x000ee2000c1e9500 */
[C---:B------:R-:W-:Y:S02]  /*13a0*/  LEA R19, R17.reuse, R26, 0x1 ;  /* 0x0000001a11137211 */ /* 0x040fe400078e08ff */
[----:B------:R-:W-:-:S03]  /*13b0*/  IADD3 R17, PT, PT, R17, UR15, RZ ;  /* 0x0000000f11117c10 */ /* 0x000fc6000fffe0ff */
[----:B------:R-:W-:Y:S01]  /*13c0*/  IMAD R18, R6, 0x80, R19 ;  /* 0x0000008006127824 */ /* 0x000fe200078e0213 */
[----:B------:R-:W-:Y:S01]  /*13d0*/  ISETP.GE.AND P1, PT, R17, R13, PT ;  /* 0x0000000d1100720c */ /* 0x000fe20003f26270 */
[----:B--2---:R4:W-:Y:S04]  /*13e0*/  STS.U16 [R19], R10 ;  /* 0x0000000a13007388 */ /* 0x0049e80000000400 */
[----:B---3--:R4:W-:Y:S08]  /*13f0*/  STS.U16 [R18], R9 ;  /* 0x0000000912007388 */ /* 0x0089f00000000400 */
[----:B------:R-:W-:Y:S05]  /*1400*/  @!P1 BRA `(.L_x_21) ;  /* 0xfffffffc00649947 */ /* 0x000fea000383ffff */
.L_x_20:
[----:B------:R-:W-:Y:S01]  /*1410*/  ISETP.GE.AND P0, PT, R16, 0x1, PT ;  /* 0x000000011000780c */ /* 0x000fe20003f06270 */
[----:B------:R-:W-:Y:S05]  /*1420*/  WARPSYNC.ALL ;  /* 0x0000000000007948 */ /* 0x000fea0003800000 */
[----:B------:R-:W-:Y:S01]  /*1430*/  VIMNMX R30, PT, PT, R32, 0x40, PT ;  /* 0x00000040201e7848 */ /* 0x000fe20003fe0100 */
[----:B------:R-:W-:Y:S03]  /*1440*/  BAR.SYNC.DEFER_BLOCKING 0x0 ;  /* 0x0000000000007b1d */ /* 0x000fe60000010000 */
[----:B------:R-:W-:-:S03]  /*1450*/  VIMNMX R30, PT, PT, R30, 0x1, !PT ;  /* 0x000000011e1e7848 */ /* 0x000fc60007fe0100 */
[----:B------:R-:W-:Y:S05]  /*1460*/  @!P0 BRA `(.L_x_22) ;  /* 0x0000002000208947 */ /* 0x000fea0003800000 */
[----:B------:R-:W-:-:S13]  /*1470*/  ISETP.GE.AND P0, PT, R6, 0x20, PT ;  /* 0x000000200600780c */ /* 0x000fda0003f06270 */
[----:B------:R-:W-:Y:S05]  /*1480*/  @!P0 BRA `(.L_x_23) ;  /* 0x0000001800488947 */ /* 0x000fea0003800000 */
[----:B------:R-:W-:Y:S01]  /*1490*/  HFMA2 R31, -RZ, RZ, 0, 0 ;  /* 0x00000000ff1f7431 */ /* 0x000fe200000001ff */
[----:B------:R-:W-:Y:S06]  /*14a0*/  BSSY B0, `(.L_x_24) ;  /* 0x000018f000007945 */ /* 0x000fec0003800000 */
.L_x_46:
[----:B---3--:R-:W3:Y:S01]  /*14b0*/  LDCU UR9, c[0x0][0x3ac] ;  /* 0x00007580ff0977ac */ /* 0x008ee20008000800 */
[----:B------:R-:W-:Y:S01]  /*14c0*/  ISETP.GE.U32.AND P1, PT, R24, 0xf, PT ;  /* 0x0000000f1800780c */ /* 0x000fe20003f26070 */
[----:B------:R-:W-:Y:S01]  /*14d0*/  BSSY.RECONVERGENT B1, `(.L_x_25) ;  /* 0x0000045000017945 */ /* 0x000fe20003800200 */
[----:B----4-:R-:W-:Y:S02]  /*14e0*/  MOV R19, RZ ;  /* 0x000000ff00137202 */ /* 0x010fe40000000f00 */
[----:B------:R-:W-:Y:S01]  /*14f0*/  MOV R16, RZ ;  /* 0x000000ff00107202 */ /* 0x000fe20000000f00 */
[----:B---3--:R-:W-:-:S04]  /*1500*/  IMAD.U32 R6, RZ, RZ, UR9 ;  /* 0x00000009ff067e24 */ /* 0x008fc8000f8e00ff */
[----:B------:R-:W-:-:S04]  /*1510*/  IMAD R29, R31, R6, R28 ;  /* 0x000000061f1d7224 */ /* 0x000fc800078e021c */
[----:B012---:R-:W-:Y:S05]  /*1520*/  @!P1 BRA `(.L_x_26) ;  /* 0x0000000000fc9947 */ /* 0x007fea0003800000 */
[----:B------:R-:W-:Y:S01]  /*1530*/  BSSY.RECONVERGENT B2, `(.L_x_27) ;  /* 0x000003d000027945 */ /* 0x000fe20003800200 */
[----:B------:R-:W-:Y:S01]  /*1540*/  IMAD.MOV.U32 R19, RZ, RZ, RZ ;  /* 0x000000ffff137224 */ /* 0x000fe200078e00ff */
[----:B------:R-:W-:-:S07]  /*1550*/  MOV R37, RZ ;  /* 0x000000ff00257202 */ /* 0x000fce0000000f00 */
.L_x_28:
[----:B------:R-:W-:-:S05]  /*1560*/  LEA R16, R37, UR11, 0x2 ;  /* 0x0000000b25107c11 */ /* 0x000fca000f8e10ff */
[----:B------:R-:W3:Y:S04]  /*1570*/  LDL.128 R12, [R16] ;  /* 0x00000000100c7983 */ /* 0x000ee80000100c00 */
[----:B012---:R-:W2:Y:S01]  /*1580*/  LDL.128 R8, [R16+0x10] ;  /* 0x0000100010087983 */ /* 0x007ea20000100c00 */
[----:B------:R-:W-:-:S05]  /*1590*/  LEA R17, R37, R29, 0x5 ;  /* 0x0000001d25117211 */ /* 0x000fca00078e28ff */
[----:B------:R-:W-:-:S05]  /*15a0*/  IMAD R36, R17, 0x2, R26 ;  /* 0x0000000211247824 */ /* 0x000fca00078e021a */
[----:B------:R-:W0:Y:S02]  /*15b0*/  LDS.U16 R17, [R36] ;  /* 0x0000000024117984 */ /* 0x000e240000000400 */
[----:B0-----:R-:W-:Y:S02]  /*15c0*/  HADD2.F32 R18, -RZ, R17.H0_H0 ;  /* 0x20000011ff127230 */ /* 0x001fe40000004100 */
[----:B------:R-:W0:Y:S02]  /*15d0*/  LDS.U16 R17, [R36+0x40] ;  /* 0x0000400024117984 */ /* 0x000e240000000400 */
[----:B0-----:R-:W-:Y:S02]  /*15e0*/  HADD2.F32 R17, -RZ, R17.H0_H0 ;  /* 0x20000011ff117230 */ /* 0x001fe40000004100 */
[----:B---3--:R-:W-:Y:S02]  /*15f0*/  FFMA R12, R18, R12, R19 ;  /* 0x0000000c120c7223 */ /* 0x008fe40000000013 */
[----:B------:R-:W-:Y:S02]  /*1600*/  LDS.U16 R18, [R36+0x100] ;  /* 0x0001000024127984 */ /* 0x000fe40000000400 */
[----:B------:R-:W-:-:S02]  /*1610*/  FFMA R13, R13, R17, R12 ;  /* 0x000000110d0d7223 */ /* 0x000fc4000000000c */
[----:B------:R-:W0:Y:S02]  /*1620*/  LDS.U16 R12, [R36+0x80] ;  /* 0x00008000240c7984 */ /* 0x000e240000000400 */
[----:B0-----:R-:W-:-:S05]  /*1630*/  HADD2.F32 R12, -RZ, R12.H0_H0 ;  /* 0x2000000cff0c7230 */ /* 0x001fca0000004100 */
[----:B------:R-:W-:Y:S02]  /*1640*/  FFMA R12, R14, R12, R13 ;  /* 0x0000000c0e0c7223 */ /* 0x000fe4000000000d */
[----:B------:R-:W0:Y:S02]  /*1650*/  LDS.U16 R13, [R36+0xc0] ;  /* 0x0000c000240d7984 */ /* 0x000e240000000400 */
[----:B0-----:R-:W-:-:S05]  /*1660*/  HADD2.F32 R13, -RZ, R13.H0_H0 ;  /* 0x2000000dff0d7230 */ /* 0x001fca0000004100 */
[----:B------:R-:W-:Y:S02]  /*1670*/  FFMA R17, R15, R13, R12 ;  /* 0x0000000d0f117223 */ /* 0x000fe4000000000c */
[----:B------:R-:W3:Y:S01]  /*1680*/  LDL.128 R12, [R16+0x20] ;  /* 0x00002000100c7983 */ /* 0x000ee20000100c00 */
[----:B------:R-:W-:-:S05]  /*1690*/  HADD2.F32 R18, -RZ, R18.H0_H0 ;  /* 0x20000012ff127230 */ /* 0x000fca0000004100 */
[----:B--2---:R-:W-:Y:S02]  /*16a0*/  FFMA R8, R18, R8, R17 ;  /* 0x0000000812087223 */ /* 0x004fe40000000011 */
[----:B------:R-:W0:Y:S02]  /*16b0*/  LDS.U16 R17, [R36+0x140] ;  /* 0x0001400024117984 */ /* 0x000e240000000400 */
[----:B0-----:R-:W-:-:S05]  /*16c0*/  HADD2.F32 R17, -RZ, R17.H0_H0 ;  /* 0x20000011ff117230 */ /* 0x001fca0000004100 */
[----:B------:R-:W-:Y:S02]  /*16d0*/  FFMA R9, R9, R17, R8 ;  /* 0x0000001109097223 */ /* 0x000fe40000000008 */
[----:B------:R-:W2:Y:S01]  /*16e0*/  LDL.128 R16, [R16+0x30] ;  /* 0x0000300010107983 */ /* 0x000ea20000100c00 */
[----:B------:R-:W-:-:S03]  /*16f0*/  IADD3 R37, PT, PT, R37, 0x10, RZ ;  /* 0x0000001025257810 */ /* 0x000fc60007ffe0ff */
[----:B------:R-:W0:Y:S01]  /*1700*/  LDS.U16 R8, [R36+0x180] ;  /* 0x0001800024087984 */ /* 0x000e220000000400 */
[----:B------:R-:W-:Y:S01]  /*1710*/  ISETP.NE.AND P0, PT, R37, R4, PT ;  /* 0x000000042500720c */ /* 0x000fe20003f05270 */
[----:B0-----:R-:W-:-:S05]  /*1720*/  HADD2.F32 R8, -RZ, R8.H0_H0 ;  /* 0x20000008ff087230 */ /* 0x001fca0000004100 */
[----:B------:R-:W-:Y:S02]  /*1730*/  FFMA R8, R10, R8, R9 ;  /* 0x000000080a087223 */ /* 0x000fe40000000009 */
[----:B------:R-:W0:Y:S04]  /*1740*/  LDS.U16 R9, [R36+0x1c0] ;  /* 0x0001c00024097984 */ /* 0x000e280000000400 */
[----:B------:R-:W1:Y:S01]  /*1750*/  LDS.U16 R10, [R36+0x2c0] ;  /* 0x0002c000240a7984 */ /* 0x000e620000000400 */
[----:B0-----:R-:W-:Y:S02]  /*1760*/  HADD2.F32 R9, -RZ, R9.H0_H0 ;  /* 0x20000009ff097230 */ /* 0x001fe40000004100 */
[----:B-1----:R-:W-:-:S03]  /*1770*/  HADD2.F32 R10, -RZ, R10.H0_H0 ;  /* 0x2000000aff0a7230 */ /* 0x002fc60000004100 */
[----:B------:R-:W-:Y:S02]  /*1780*/  FFMA R9, R11, R9, R8 ;  /* 0x000000090b097223 */ /* 0x000fe40000000008 */
[----:B------:R-:W0:Y:S04]  /*1790*/  LDS.U16 R8, [R36+0x200] ;  /* 0x0002000024087984 */ /* 0x000e280000000400 */
[----:B------:R-:W1:Y:S01]  /*17a0*/  LDS.U16 R11, [R36+0x340] ;  /* 0x00034000240b7984 */ /* 0x000e620000000400 */
[----:B0-----:R-:W-:Y:S02]  /*17b0*/  HADD2.F32 R8, -RZ, R8.H0_H0 ;  /* 0x20000008ff087230 */ /* 0x001fe40000004100 */
[----:B-1----:R-:W-:-:S03]  /*17c0*/  HADD2.F32 R11, -RZ, R11.H0_H0 ;  /* 0x2000000bff0b7230 */ /* 0x002fc60000004100 */
[----:B---3--:R-:W-:Y:S02]  /*17d0*/  FFMA R8, R8, R12, R9 ;  /* 0x0000000c08087223 */ /* 0x008fe40000000009 */
[----:B------:R-:W0:Y:S04]  /*17e0*/  LDS.U16 R9, [R36+0x240] ;  /* 0x0002400024097984 */ /* 0x000e280000000400 */
[----:B------:R-:W1:Y:S01]  /*17f0*/  LDS.U16 R12, [R36+0x380] ;  /* 0x00038000240c7984 */ /* 0x000e620000000400 */
[----:B0-----:R-:W-:Y:S02]  /*1800*/  HADD2.F32 R9, -RZ, R9.H0_H0 ;  /* 0x20000009ff097230 */ /* 0x001fe40000004100 */
[----:B-1----:R-:W-:-:S03]  /*1810*/  HADD2.F32 R12, -RZ, R12.H0_H0 ;  /* 0x2000000cff0c7230 */ /* 0x002fc60000004100 */
[----:B------:R-:W-:Y:S02]  /*1820*/  FFMA R9, R13, R9, R8 ;  /* 0x000000090d097223 */ /* 0x000fe40000000008 */
[----:B------:R-:W0:Y:S02]  /*1830*/  LDS.U16 R8, [R36+0x280] ;  /* 0x0002800024087984 */ /* 0x000e240000000400 */
[----:B0-----:R-:W-:-:S05]  /*1840*/  HADD2.F32 R8, -RZ, R8.H0_H0 ;  /* 0x20000008ff087230 */ /* 0x001fca0000004100 */
[----:B------:R-:W-:Y:S02]  /*1850*/  FFMA R8, R14, R8, R9 ;  /* 0x000000080e087223 */ /* 0x000fe40000000009 */
[----:B------:R-:W0:Y:S02]  /*1860*/  LDS.U16 R9, [R36+0x300] ;  /* 0x0003000024097984 */ /* 0x000e240000000400 */
[----:B------:R-:W-:Y:S02]  /*1870*/  FFMA R15, R15, R10, R8 ;  /* 0x0000000a0f0f7223 */ /* 0x000fe40000000008 */
[----:B------:R-:W1:Y:S01]  /*1880*/  LDS.U16 R8, [R36+0x3c0] ;  /* 0x0003c00024087984 */ /* 0x000e620000000400 */
[----:B0-----:R-:W-:Y:S02]  /*1890*/  HADD2.F32 R10, -RZ, R9.H0_H0 ;  /* 0x20000009ff0a7230 */ /* 0x001fe40000004100 */
[----:B-1----:R-:W-:-:S03]  /*18a0*/  HADD2.F32 R8, -RZ, R8.H0_H0 ;  /* 0x20000008ff087230 */ /* 0x002fc60000004100 */
[----:B--2---:R-:W-:-:S04]  /*18b0*/  FFMA R10, R10, R16, R15 ;  /* 0x000000100a0a7223 */ /* 0x004fc8000000000f */
[----:B------:R-:W-:-:S04]  /*18c0*/  FFMA R11, R17, R11, R10 ;  /* 0x0000000b110b7223 */ /* 0x000fc8000000000a */
[----:B------:R-:W-:-:S04]  /*18d0*/  FFMA R12, R18, R12, R11 ;  /* 0x0000000c120c7223 */ /* 0x000fc8000000000b */
[----:B------:R-:W-:Y:S01]  /*18e0*/  FFMA R19, R19, R8, R12 ;  /* 0x0000000813137223 */ /* 0x000fe2000000000c */
[----:B------:R-:W-:Y:S06]  /*18f0*/  @P0 BRA `(.L_x_28) ;  /* 0xfffffffc00180947 */ /* 0x000fec000383ffff */
[----:B------:R-:W-:Y:S05]  /*1900*/  BSYNC.RECONVERGENT B2 ;  /* 0x0000000000027941 */ /* 0x000fea0003800200 */
.L_x_27:
[----:B------:R-:W-:-:S07]  /*1910*/  MOV R16, R4 ;  /* 0x0000000400107202 */ /* 0x000fce0000000f00 */
.L_x_26:
[----:B------:R-:W-:Y:S05]  /*1920*/  BSYNC.RECONVERGENT B1 ;  /* 0x0000000000017941 */ /* 0x000fea0003800200 */
.L_x_25:
[----:B------:R-:W-:Y:S01]  /*1930*/  ISETP.NE.AND P0, PT, R7, RZ, PT ;  /* 0x000000ff0700720c */ /* 0x000fe20003f05270 */
[----:B------:R-:W-:-:S12]  /*1940*/  BSSY.RECONVERGENT B1, `(.L_x_29) ;  /* 0x000004e000017945 */ /* 0x000fd80003800200 */
[----:B------:R-:W-:Y:S05]  /*1950*/  @!P0 BRA `(.L_x_30) ;  /* 0x0000000400308947 */ /* 0x000fea0003800000 */
[----:B------:R-:W-:Y:S01]  /*1960*/  ISETP.GE.U32.AND P2, PT, R5, 0x7, PT ;  /* 0x000000070500780c */ /* 0x000fe20003f46070 */
[----:B------:R-:W-:Y:S01]  /*1970*/  BSSY.RECONVERGENT B2, `(.L_x_31) ;  /* 0x0000021000027945 */ /* 0x000fe20003800200 */
[----:B------:R-:W-:-:S11]  /*1980*/  ISETP.NE.AND P3, PT, R23, RZ, PT ;  /* 0x000000ff1700720c */ /* 0x000fd60003f65270 */
[----:B------:R-:W-:Y:S05]  /*1990*/  @!P2 BRA `(.L_x_32) ;  /* 0x000000000078a947 */ /* 0x000fea0003800000 */
[----:B------:R-:W-:-:S05]  /*19a0*/  LEA R36, R16, UR11, 0x2 ;  /* 0x0000000b10247c11 */ /* 0x000fca000f8e10ff */
[----:B012---:R-:W2:Y:S04]  /*19b0*/  LDL.128 R8, [R36] ;  /* 0x0000000024087983 */ /* 0x007ea80000100c00 */
[----:B------:R-:W3:Y:S01]  /*19c0*/  LDL.128 R12, [R36+0x10] ;  /* 0x00001000240c7983 */ /* 0x000ee20000100c00 */
[C---:B------:R-:W-:Y:S01]  /*19d0*/  IMAD R17, R16.reuse, 0x20, R29 ;  /* 0x0000002010117824 */ /* 0x040fe200078e021d */
[----:B------:R-:W-:-:S04]  /*19e0*/  IADD3 R16, PT, PT, R16, 0x8, RZ ;  /* 0x0000000810107810 */ /* 0x000fc80007ffe0ff */
[----:B------:R-:W-:-:S05]  /*19f0*/  LEA R17, R17, R26, 0x1 ;  /* 0x0000001a11117211 */ /* 0x000fca00078e08ff */
[----:B------:R-:W0:Y:S02]  /*1a00*/  LDS.U16 R18, [R17] ;  /* 0x0000000011127984 */ /* 0x000e240000000400 */
[----:B0-----:R-:W-:-:S05]  /*1a10*/  HADD2.F32 R18, -RZ, R18.H0_H0 ;  /* 0x20000012ff127230 */ /* 0x001fca0000004100 */
[----:B--2---:R-:W-:Y:S02]  /*1a20*/  FFMA R8, R18, R8, R19 ;  /* 0x0000000812087223 */ /* 0x004fe40000000013 */
[----:B------:R-:W0:Y:S02]  /*1a30*/  LDS.U16 R18, [R17+0x40] ;  /* 0x0000400011127984 */ /* 0x000e240000000400 */
[----:B0-----:R-:W-:Y:S02]  /*1a40*/  HADD2.F32 R19, -RZ, R18.H0_H0 ;  /* 0x20000012ff137230 */ /* 0x001fe40000004100 */
[----:B------:R-:W-:Y:S03]  /*1a50*/  LDS.U16 R18, [R17+0xc0] ;  /* 0x0000c00011127984 */ /* 0x000fe60000000400 */
[----:B------:R-:W-:Y:S02]  /*1a60*/  FFMA R9, R19, R9, R8 ;  /* 0x0000000913097223 */ /* 0x000fe40000000008 */
[----:B------:R-:W0:Y:S02]  /*1a70*/  LDS.U16 R8, [R17+0x80] ;  /* 0x0000800011087984 */ /* 0x000e240000000400 */
[----:B0-----:R-:W-:-:S05]  /*1a80*/  HADD2.F32 R8, -RZ, R8.H0_H0 ;  /* 0x20000008ff087230 */ /* 0x001fca0000004100 */
[----:B------:R-:W-:Y:S01]  /*1a90*/  FFMA R8, R8, R10, R9 ;  /* 0x0000000a08087223 */ /* 0x000fe20000000009 */
[----:B------:R-:W-:Y:S01]  /*1aa0*/  HADD2.F32 R9, -RZ, R18.H0_H0 ;  /* 0x20000012ff097230 */ /* 0x000fe20000004100 */
[----:B------:R-:W0:Y:S04]  /*1ab0*/  LDS.U16 R10, [R17+0x100] ;  /* 0x00010000110a7984 */ /* 0x000e280000000400 */
[----:B------:R-:W-:Y:S01]  /*1ac0*/  FFMA R9, R9, R11, R8 ;  /* 0x0000000b09097223 */ /* 0x000fe20000000008 */
[----:B------:R-:W1:Y:S04]  /*1ad0*/  LDS.U16 R18, [R17+0x180] ;  /* 0x0001800011127984 */ /* 0x000e680000000400 */
[----:B------:R-:W2:Y:S04]  /*1ae0*/  LDS.U16 R11, [R17+0x140] ;  /* 0x00014000110b7984 */ /* 0x000ea80000000400 */
[----:B------:R-:W4:Y:S01]  /*1af0*/  LDS.U16 R8, [R17+0x1c0] ;  /* 0x0001c00011087984 */ /* 0x000f220000000400 */
[----:B0-----:R-:W-:-:S05]  /*1b00*/  HADD2.F32 R10, -RZ, R10.H0_H0 ;  /* 0x2000000aff0a7230 */ /* 0x001fca0000004100 */
[----:B---3--:R-:W-:Y:S01]  /*1b10*/  FFMA R10, R10, R12, R9 ;  /* 0x0000000c0a0a7223 */ /* 0x008fe20000000009 */
[----:B-1----:R-:W-:Y:S02]  /*1b20*/  HADD2.F32 R18, -RZ, R18.H0_H0 ;  /* 0x20000012ff127230 */ /* 0x002fe40000004100 */
[----:B--2---:R-:W-:Y:S02]  /*1b30*/  HADD2.F32 R11, -RZ, R11.H0_H0 ;  /* 0x2000000bff0b7230 */ /* 0x004fe40000004100 */
[----:B----4-:R-:W-:-:S03]  /*1b40*/  HADD2.F32 R19, -RZ, R8.H0_H0 ;  /* 0x20000008ff137230 */ /* 0x010fc60000004100 */
[----:B------:R-:W-:-:S04]  /*1b50*/  FFMA R11, R11, R13, R10 ;  /* 0x0000000d0b0b7223 */ /* 0x000fc8000000000a */
[----:B------:R-:W-:-:S04]  /*1b60*/  FFMA R14, R18, R14, R11 ;  /* 0x0000000e120e7223 */ /* 0x000fc8000000000b */
[----:B------:R-:W-:-:S07]  /*1b70*/  FFMA R19, R19, R15, R14 ;  /* 0x0000000f13137223 */ /* 0x000fce000000000e */
.L_x_32:
[----:B------:R-:W-:Y:S05]  /*1b80*/  BSYNC.RECONVERGENT B2 ;  /* 0x0000000000027941 */ /* 0x000fea0003800200 */
.L_x_31:
[----:B------:R-:W-:Y:S05]  /*1b90*/  @!P3 BRA `(.L_x_30) ;  /* 0x0000000000a0b947 */ /* 0x000fea0003800000 */
[----:B------:R-:W-:Y:S01]  /*1ba0*/  ISETP.GE.U32.AND P2, PT, R22, 0x3, PT ;  /* 0x000000031600780c */ /* 0x000fe20003f46070 */
[----:B------:R-:W-:Y:S01]  /*1bb0*/  BSSY.RECONVERGENT B2, `(.L_x_33) ;  /* 0x0000014000027945 */ /* 0x000fe20003800200 */
[----:B------:R-:W-:-:S11]  /*1bc0*/  ISETP.NE.AND P3, PT, R21, RZ, PT ;  /* 0x000000ff1500720c */ /* 0x000fd60003f65270 */
[----:B------:R-:W-:Y:S05]  /*1bd0*/  @!P2 BRA `(.L_x_34) ;  /* 0x000000000044a947 */ /* 0x000fea0003800000 */
[----:B--2---:R-:W-:-:S06]  /*1be0*/  LEA R8, R16, UR11, 0x2 ;  /* 0x0000000b10087c11 */ /* 0x004fcc000f8e10ff */
[----:B01----:R-:W2:Y:S01]  /*1bf0*/  LDL.128 R8, [R8] ;  /* 0x0000000008087983 */ /* 0x003ea20000100c00 */
[C---:B------:R-:W-:Y:S01]  /*1c00*/  IMAD R13, R16.reuse, 0x20, R29 ;  /* 0x00000020100d7824 */ /* 0x040fe200078e021d */
[----:B------:R-:W-:-:S04]  /*1c10*/  IADD3 R16, PT, PT, R16, 0x4, RZ ;  /* 0x0000000410107810 */ /* 0x000fc80007ffe0ff */
[----:B------:R-:W-:-:S05]  /*1c20*/  LEA R13, R13, R26, 0x1 ;  /* 0x0000001a0d0d7211 */ /* 0x000fca00078e08ff */
[----:B------:R-:W0:Y:S04]  /*1c30*/  LDS.U16 R14, [R13] ;  /* 0x000000000d0e7984 */ /* 0x000e280000000400 */
[----:B------:R-:W1:Y:S04]  /*1c40*/  LDS.U16 R15, [R13+0x40] ;  /* 0x000040000d0f7984 */ /* 0x000e680000000400 */
[----:B------:R-:W3:Y:S04]  /*1c50*/  LDS.U16 R17, [R13+0x80] ;  /* 0x000080000d117984 */ /* 0x000ee80000000400 */
[----:B------:R-:W4:Y:S01]  /*1c60*/  LDS.U16 R12, [R13+0xc0] ;  /* 0x0000c0000d0c7984 */ /* 0x000f220000000400 */
[----:B0-----:R-:W-:-:S02]  /*1c70*/  HADD2.F32 R14, -RZ, R14.H0_H0 ;  /* 0x2000000eff0e7230 */ /* 0x001fc40000004100 */
[----:B-1----:R-:W-:Y:S02]  /*1c80*/  HADD2.F32 R15, -RZ, R15.H0_H0 ;  /* 0x2000000fff0f7230 */ /* 0x002fe40000004100 */
[----:B---3--:R-:W-:Y:S02]  /*1c90*/  HADD2.F32 R18, -RZ, R17.H0_H0 ;  /* 0x20000011ff127230 */ /* 0x008fe40000004100 */
[----:B--2---:R-:W-:Y:S01]  /*1ca0*/  FFMA R14, R14, R8, R19 ;  /* 0x000000080e0e7223 */ /* 0x004fe20000000013 */
[----:B----4-:R-:W-:-:S03]  /*1cb0*/  HADD2.F32 R19, -RZ, R12.H0_H0 ;  /* 0x2000000cff137230 */ /* 0x010fc60000004100 */
[----:B------:R-:W-:-:S04]  /*1cc0*/  FFMA R9, R15, R9, R14 ;  /* 0x000000090f097223 */ /* 0x000fc8000000000e */
[----:B------:R-:W-:-:S04]  /*1cd0*/  FFMA R10, R18, R10, R9 ;  /* 0x0000000a120a7223 */ /* 0x000fc80000000009 */
[----:B------:R-:W-:-:S07]  /*1ce0*/  FFMA R19, R19, R11, R10 ;  /* 0x0000000b13137223 */ /* 0x000fce000000000a */
.L_x_34:
[----:B------:R-:W-:Y:S05]  /*1cf0*/  BSYNC.RECONVERGENT B2 ;  /* 0x0000000000027941 */ /* 0x000fea0003800200 */
.L_x_33:
[----:B------:R-:W-:Y:S05]  /*1d00*/  @!P3 BRA `(.L_x_30) ;  /* 0x000000000044b947 */ /* 0x000fea0003800000 */
[----:B------:R-:W-:-:S05]  /*1d10*/  LEA R12, R16, UR11, 0x2 ;  /* 0x0000000b100c7c11 */ /* 0x000fca000f8e10ff */
[----:B012---:R-:W2:Y:S01]  /*1d20*/  LDL.64 R8, [R12] ;  /* 0x000000000c087983 */ /* 0x007ea20000100a00 */
[----:B------:R-:W-:Y:S01]  /*1d30*/  IMAD R11, R16, 0x20, R29 ;  /* 0x00000020100b7824 */ /* 0x000fe200078e021d */
[----:B------:R-:W-:-:S04]  /*1d40*/  ISETP.NE.AND P2, PT, R21, 0x1, PT ;  /* 0x000000011500780c */ /* 0x000fc80003f45270 */
[----:B------:R-:W-:-:S05]  /*1d50*/  LEA R11, R11, R26, 0x1 ;  /* 0x0000001a0b0b7211 */ /* 0x000fca00078e08ff */
[----:B------:R-:W0:Y:S02]  /*1d60*/  LDS.U16 R10, [R11] ;  /* 0x000000000b0a7984 */ /* 0x000e240000000400 */
[----:B0-----:R-:W-:-:S05]  /*1d70*/  HADD2.F32 R10, -RZ, R10.H0_H0 ;  /* 0x2000000aff0a7230 */ /* 0x001fca0000004100 */
[----:B--2---:R-:W-:Y:S01]  /*1d80*/  FFMA R19, R10, R8, R19 ;  /* 0x000000080a137223 */ /* 0x004fe20000000013 */
[----:B------:R-:W-:Y:S06]  /*1d90*/  @!P2 BRA `(.L_x_30) ;  /* 0x000000000020a947 */ /* 0x000fec0003800000 */
[----:B------:R-:W2:Y:S01]  /*1da0*/  LDL R12, [R12+0x8] ;  /* 0x000008000c0c7983 */ /* 0x000ea20000100800 */
[----:B------:R-:W-:-:S03]  /*1db0*/  ISETP.NE.AND P2, PT, R21, 0x2, PT ;  /* 0x000000021500780c */ /* 0x000fc60003f45270 */
[----:B------:R-:W0:Y:S10]  /*1dc0*/  LDS.U16 R8, [R11+0x40] ;  /* 0x000040000b087984 */ /* 0x000e340000000400 */
[----:B------:R-:W1:Y:S01]  /*1dd0*/  @P2 LDS.U16 R10, [R11+0x80] ;  /* 0x000080000b0a2984 */ /* 0x000e620000000400 */
[----:B0-----:R-:W-:-:S05]  /*1de0*/  HADD2.F32 R8, -RZ, R8.H0_H0 ;  /* 0x20000008ff087230 */ /* 0x001fca0000004100 */
[----:B------:R-:W-:Y:S01]  /*1df0*/  FFMA R19, R8, R9, R19 ;  /* 0x0000000908137223 */ /* 0x000fe20000000013 */
[----:B-1----:R-:W-:-:S05]  /*1e00*/  @P2 HADD2.F32 R10, -RZ, R10.H0_H0 ;  /* 0x2000000aff0a2230 */ /* 0x002fca0000004100 */
[----:B--2---:R-:W-:-:S07]  /*1e10*/  @P2 FFMA R19, R10, R12, R19 ;  /* 0x0000000c0a132223 */ /* 0x004fce0000000013 */
.L_x_30:
[----:B------:R-:W-:Y:S05]  /*1e20*/  BSYNC.RECONVERGENT B1 ;  /* 0x0000000000017941 */ /* 0x000fea0003800200 */
.L_x_29:
[----:B------:R-:W-:-:S03]  /*1e30*/  UMOV UR9, 0xffffffff ;  /* 0xffffffff00097882 */ /* 0x000fc60000000000 */
[----:B------:R-:W-:Y:S05]  /*1e40*/  BRA.DIV UR9, `(.L_x_35) ;  /* 0x0000003209d47947 */ /* 0x000fea000b800000 */
[----:B------:R-:W2:Y:S02]  /*1e50*/  SHFL.BFLY PT, R18, R19, 0x10, 0x1f ;  /* 0x0e001f0013127f89 */ /* 0x000ea400000e0000 */
[----:B--2---:R-:W-:-:S05]  /*1e60*/  FADD R8, R18, R19 ;  /* 0x0000001312087221 */ /* 0x004fca0000000000 */
[----:B------:R-:W0:Y:S02]  /*1e70*/  SHFL.BFLY PT, R18, R8, 0x8, 0x1f ;  /* 0x0d001f0008127f89 */ /* 0x000e2400000e0000 */
[----:B01----:R-:W-:-:S05]  /*1e80*/  FADD R9, R8, R18 ;  /* 0x0000001208097221 */ /* 0x003fca0000000000 */
[----:B------:R-:W0:Y:S02]  /*1e90*/  SHFL.BFLY PT, R18, R9, 0x4, 0x1f ;  /* 0x0c801f0009127f89 */ /* 0x000e2400000e0000 */
[----:B0-----:R-:W-:-:S05]  /*1ea0*/  FADD R10, R9, R18 ;  /* 0x00000012090a7221 */ /* 0x001fca0000000000 */
[----:B------:R-:W0:Y:S02]  /*1eb0*/  SHFL.BFLY PT, R18, R10, 0x2, 0x1f ;  /* 0x0c401f000a127f89 */ /* 0x000e2400000e0000 */
[----:B0-----:R-:W-:-:S05]  /*1ec0*/  FADD R11, R10, R18 ;  /* 0x000000120a0b7221 */ /* 0x001fca0000000000 */
[----:B------:R0:W1:Y:S02]  /*1ed0*/  SHFL.BFLY PT, R18, R11, 0x1, 0x1f ;  /* 0x0c201f000b127f89 */ /* 0x00006400000e0000 */
.L_x_116:
[----:B------:R-:W2:Y:S01]  /*1ee0*/  LDCU UR9, c[0x0][0x3b0] ;  /* 0x00007600ff0977ac */ /* 0x000ea20008000800 */
[----:B-1----:R-:W-:Y:S01]  /*1ef0*/  FADD R18, R11, R18 ;  /* 0x000000120b127221 */ /* 0x002fe20000000000 */
[----:B0-----:R-:W-:Y:S02]  /*1f00*/  HFMA2 R11, -RZ, RZ, 0.96630859375, -0.0022525787353515625 ;  /* 0x3bbb989dff0b7431 */ /* 0x001fe400000001ff */
[----:B------:R-:W-:Y:S01]  /*1f10*/  IMAD.MOV.U32 R12, RZ, RZ, 0x437c0000 ;  /* 0x437c0000ff0c7424 */ /* 0x000fe200078e00ff */
[----:B------:R-:W-:Y:S01]  /*1f20*/  BSSY.RECONVERGENT B1, `(.L_x_36) ;  /* 0x000006b000017945 */ /* 0x000fe20003800200 */
[----:B--2---:R-:W-:-:S05]  /*1f30*/  FMUL R18, R18, UR9 ;  /* 0x0000000912127c20 */ /* 0x004fca0008400000 */
[----:B------:R-:W-:-:S05]  /*1f40*/  FMNMX R9, R18, R34, !PT ;  /* 0x0000002212097209 */ /* 0x000fca0007800000 */
[----:B------:R-:W-:Y:S01]  /*1f50*/  FADD R18, R18, -R9 ;  /* 0x8000000912127221 */ /* 0x000fe20000000000 */
[----:B------:R-:W-:Y:S01]  /*1f60*/  FADD R10, -R9, R34 ;  /* 0x00000022090a7221 */ /* 0x000fe20000000100 */
[----:B------:R-:W-:Y:S02]  /*1f70*/  MOV R34, R9 ;  /* 0x0000000900227202 */ /* 0x000fe40000000f00 */
[-C--:B------:R-:W-:Y:S01]  /*1f80*/  FFMA.SAT R8, R18, R11.reuse, 0.5 ;  /* 0x3f00000012087423 */ /* 0x080fe2000000200b */
[----:B------:R-:W-:-:S03]  /*1f90*/  FFMA.SAT R11, R10, R11, 0.5 ;  /* 0x3f0000000a0b7423 */ /* 0x000fc6000000200b */
[-C--:B------:R-:W-:Y:S01]  /*1fa0*/  FFMA.RM R8, R8, R12.reuse, 12582913 ;  /* 0x4b40000108087423 */ /* 0x080fe2000000400c */
[----:B------:R-:W-:-:S03]  /*1fb0*/  FFMA.RM R11, R11, R12, 12582913 ;  /* 0x4b4000010b0b7423 */ /* 0x000fc6000000400c */
[C---:B------:R-:W-:Y:S01]  /*1fc0*/  FADD R13, R8.reuse, -12583039 ;  /* 0xcb40007f080d7421 */ /* 0x040fe20000000000 */
[----:B------:R-:W-:Y:S01]  /*1fd0*/  SHF.L.U32 R16, R8, 0x17, RZ ;  /* 0x0000001708107819 */ /* 0x000fe200000006ff */
[----:B------:R-:W-:Y:S01]  /*1fe0*/  IMAD.MOV.U32 R8, RZ, RZ, RZ ;  /* 0x000000ffff087224 */ /* 0x000fe200078e00ff */
[C---:B------:R-:W-:Y:S01]  /*1ff0*/  SHF.L.U32 R17, R11.reuse, 0x17, RZ ;  /* 0x000000170b117819 */ /* 0x040fe200000006ff */
[----:B------:R-:W-:Y:S01]  /*2000*/  FFMA R15, R18, 1.4426950216293334961, -R13 ;  /* 0x3fb8aa3b120f7823 */ /* 0x000fe2000000080d */
[----:B------:R-:W-:-:S03]  /*2010*/  FADD R13, R11, -12583039 ;  /* 0xcb40007f0b0d7421 */ /* 0x000fc60000000000 */
[----:B------:R-:W-:Y:S01]  /*2020*/  FFMA R15, R18, 1.925963033500011079e-08, R15 ;  /* 0x32a57060120f7823 */ /* 0x000fe2000000000f */
[----:B------:R-:W-:-:S04]  /*2030*/  FFMA R13, R10, 1.4426950216293334961, -R13 ;  /* 0x3fb8aa3b0a0d7823 */ /* 0x000fc8000000080d */
[----:B------:R-:W-:Y:S01]  /*2040*/  FFMA R13, R10, 1.925963033500011079e-08, R13 ;  /* 0x32a570600a0d7823 */ /* 0x000fe2000000000d */
[----:B------:R-:W0:Y:S08]  /*2050*/  MUFU.EX2 R15, R15 ;  /* 0x0000000f000f7308 */ /* 0x000e300000000800 */
[----:B------:R-:W1:Y:S01]  /*2060*/  MUFU.EX2 R10, R13 ;  /* 0x0000000d000a7308 */ /* 0x000e620000000800 */
[----:B0-----:R-:W-:Y:S01]  /*2070*/  FMUL R16, R16, R15 ;  /* 0x0000000f10107220 */ /* 0x001fe20000400000 */
[----:B-1----:R-:W-:-:S04]  /*2080*/  FMUL R17, R17, R10 ;  /* 0x0000000a11117220 */ /* 0x002fc80000400000 */
[----:B------:R-:W-:Y:S01]  /*2090*/  FFMA R35, R17, R35, R16 ;  /* 0x0000002311237223 */ /* 0x000fe20000000010 */
[----:B------:R-:W-:Y:S06]  /*20a0*/  @!P1 BRA `(.L_x_37) ;  /* 0x0000000400489947 */ /* 0x000fec0003800000 */
[----:B------:R-:W-:Y:S01]  /*20b0*/  BSSY.RECONVERGENT B2, `(.L_x_38) ;  /* 0x0000050000027945 */ /* 0x000fe20003800200 */
[----:B------:R-:W-:-:S07]  /*20c0*/  MOV R19, RZ ;  /* 0x000000ff00137202 */ /* 0x000fce0000000f00 */
.L_x_39:
[----:B0-----:R-:W-:-:S05]  /*20d0*/  LEA R18, R19, UR8, 0x2 ;  /* 0x0000000813127c11 */ /* 0x001fca000f8e10ff */
[----:B------:R-:W2:Y:S04]  /*20e0*/  LDL.128 R8, [R18] ;  /* 0x0000000012087983 */ /* 0x000ea80000100c00 */
[----:B------:R-:W3:Y:S01]  /*20f0*/  LDL.128 R12, [R18+0x10] ;  /* 0x00001000120c7983 */ /* 0x000ee20000100c00 */
[----:B------:R-:W-:-:S05]  /*2100*/  IMAD R36, R19, 0x20, R29 ;  /* 0x0000002013247824 */ /* 0x000fca00078e021d */
[----:B------:R-:W-:-:S05]  /*2110*/  LEA R36, R36, R25, 0x1 ;  /* 0x0000001924247211 */ /* 0x000fca00078e08ff */
[----:B------:R-:W0:Y:S02]  /*2120*/  LDS.U16 R37, [R36] ;  /* 0x0000000024257984 */ /* 0x000e240000000400 */
[----:B0-----:R-:W-:Y:S02]  /*2130*/  HADD2.F32 R37, -RZ, R37.H0_H0 ;  /* 0x20000025ff257230 */ /* 0x001fe40000004100 */
[C---:B--2---:R-:W-:Y:S01]  /*2140*/  FMUL R8, R17.reuse, R8 ;  /* 0x0000000811087220 */ /* 0x044fe20000400000 */
[C---:B------:R-:W-:Y:S01]  /*2150*/  FMUL R9, R17.reuse, R9 ;  /* 0x0000000911097220 */ /* 0x040fe20000400000 */
[C---:B------:R-:W-:Y:S01]  /*2160*/  FMUL R10, R17.reuse, R10 ;  /* 0x0000000a110a7220 */ /* 0x040fe20000400000 */
[C---:B------:R-:W-:Y:S01]  /*2170*/  FMUL R11, R17.reuse, R11 ;  /* 0x0000000b110b7220 */ /* 0x040fe20000400000 */
[----:B------:R-:W-:Y:S01]  /*2180*/  FFMA R8, R16, R37, R8 ;  /* 0x0000002510087223 */ /* 0x000fe20000000008 */
[----:B---3--:R-:W-:Y:S01]  /*2190*/  FMUL R12, R17, R12 ;  /* 0x0000000c110c7220 */ /* 0x008fe20000400000 */
[----:B------:R-:W0:Y:S02]  /*21a0*/  LDS.U16 R37, [R36+0x40] ;  /* 0x0000400024257984 */ /* 0x000e240000000400 */
[----:B0-----:R-:W-:-:S05]  /*21b0*/  HADD2.F32 R37, -RZ, R37.H0_H0 ;  /* 0x20000025ff257230 */ /* 0x001fca0000004100 */
[----:B------:R-:W-:Y:S02]  /*21c0*/  FFMA R9, R16, R37, R9 ;  /* 0x0000002510097223 */ /* 0x000fe40000000009 */
[----:B------:R-:W0:Y:S02]  /*21d0*/  LDS.U16 R37, [R36+0x80] ;  /* 0x0000800024257984 */ /* 0x000e240000000400 */
[----:B0-----:R-:W-:-:S05]  /*21e0*/  HADD2.F32 R37, -RZ, R37.H0_H0 ;  /* 0x20000025ff257230 */ /* 0x001fca0000004100 */
[----:B------:R-:W-:Y:S02]  /*21f0*/  FFMA R10, R16, R37, R10 ;  /* 0x00000025100a7223 */ /* 0x000fe4000000000a */
[----:B------:R-:W0:Y:S02]  /*2200*/  LDS.U16 R37, [R36+0xc0] ;  /* 0x0000c00024257984 */ /* 0x000e240000000400 */
[----:B0-----:R-:W-:-:S05]  /*2210*/  HADD2.F32 R37, -RZ, R37.H0_H0 ;  /* 0x20000025ff257230 */ /* 0x001fca0000004100 */
[----:B------:R-:W-:Y:S02]  /*2220*/  FFMA R11, R16, R37, R11 ;  /* 0x00000025100b7223 */ /* 0x000fe4000000000b */
[----:B------:R-:W0:Y:S04]  /*2230*/  LDS.U16 R37, [R36+0x100] ;  /* 0x0001000024257984 */ /* 0x000e280000000400 */
[----:B------:R1:W-:Y:S04]  /*2240*/  STL.128 [R18], R8 ;  /* 0x0000000812007387 */ /* 0x0003e80000100c00 */
[----:B-1----:R-:W2:Y:S01]  /*2250*/  LDL.128 R8, [R18+0x20] ;  /* 0x0000200012087983 */ /* 0x002ea20000100c00 */
[----:B0-----:R-:W-:-:S05]  /*2260*/  HADD2.F32 R37, -RZ, R37.H0_H0 ;  /* 0x20000025ff257230 */ /* 0x001fca0000004100 */
[----:B------:R-:W-:Y:S02]  /*2270*/  FFMA R12, R16, R37, R12 ;  /* 0x00000025100c7223 */ /* 0x000fe4000000000c */
[----:B------:R-:W0:Y:S01]  /*2280*/  LDS.U16 R37, [R36+0x140] ;  /* 0x0001400024257984 */ /* 0x000e220000000400 */
[----:B------:R-:W-:Y:S01]  /*2290*/  FMUL R13, R17, R13 ;  /* 0x0000000d110d7220 */ /* 0x000fe20000400000 */
        /* <DEDUP_REMOVED lines=10> */
[----:B------:R-:W0:Y:S04]  /*2340*/  LDS.U16 R37, [R36+0x200] ;  /* 0x0002000024257984 */ /* 0x000e280000000400 */
[----:B------:R1:W-:Y:S04]  /*2350*/  STL.128 [R18+0x10], R12 ;  /* 0x0000100c12007387 */ /* 0x0003e80000100c00 */
[----:B-1----:R-:W3:Y:S01]  /*2360*/  LDL.128 R12, [R18+0x30] ;  /* 0x00003000120c7983 */ /* 0x002ee20000100c00 */
[----:B0-----:R-:W-:-:S02]  /*2370*/  HADD2.F32 R37, -RZ, R37.H0_H0 ;  /* 0x20000025ff257230 */ /* 0x001fc40000004100 */
[----:B--2---:R-:W-:-:S04]  /*2380*/  FMUL R8, R17, R8 ;  /* 0x0000000811087220 */ /* 0x004fc80000400000 */
        /* <DEDUP_REMOVED lines=13> */
[----:B------:R-:W-:Y:S04]  /*2460*/  LDS.U16 R37, [R36+0x380] ;  /* 0x0003800024257984 */ /* 0x000fe80000000400 */
[----:B------:R-:W-:Y:S04]  /*2470*/  STL.128 [R18+0x20], R8 ;  /* 0x0000200812007387 */ /* 0x000fe80000100c00 */
[----:B------:R-:W0:Y:S04]  /*2480*/  LDS.U16 R8, [R36+0x300] ;  /* 0x0003000024087984 */ /* 0x000e280000000400 */
[----:B------:R-:W1:Y:S04]  /*2490*/  LDS.U16 R9, [R36+0x340] ;  /* 0x0003400024097984 */ /* 0x000e680000000400 */
[----:B------:R-:W2:Y:S01]  /*24a0*/  LDS.U16 R10, [R36+0x3c0] ;  /* 0x0003c000240a7984 */ /* 0x000ea20000000400 */
[----:B------:R-:W-:Y:S01]  /*24b0*/  IADD3 R19, PT, PT, R19, 0x10, RZ ;  /* 0x0000001013137810 */ /* 0x000fe20007ffe0ff */
[----:B---3--:R-:W-:Y:S01]  /*24c0*/  FMUL R12, R17, R12 ;  /* 0x0000000c110c7220 */ /* 0x008fe20000400000 */
[----:B0-----:R-:W-:-:S02]  /*24d0*/  HADD2.F32 R11, -RZ, R8.H0_H0 ;  /* 0x20000008ff0b7230 */ /* 0x001fc40000004100 */
[----:B------:R-:W-:-:S03]  /*24e0*/  FMUL R13, R17, R13 ;  /* 0x0000000d110d7220 */ /* 0x000fc60000400000 */
[C---:B------:R-:W-:Y:S01]  /*24f0*/  FFMA R8, R16.reuse, R11, R12 ;  /* 0x0000000b10087223 */ /* 0x040fe2000000000c */
[----:B-1----:R-:W-:Y:S02]  /*2500*/  HADD2.F32 R12, -RZ, R9.H0_H0 ;  /* 0x20000009ff0c7230 */ /* 0x002fe40000004100 */
[C---:B------:R-:W-:Y:S01]  /*2510*/  FMUL R11, R17.reuse, R14 ;  /* 0x0000000e110b7220 */ /* 0x040fe20000400000 */
[----:B------:R-:W-:Y:S02]  /*2520*/  HADD2.F32 R37, -RZ, R37.H0_H0 ;  /* 0x20000025ff257230 */ /* 0x000fe40000004100 */
[C---:B------:R-:W-:Y:S01]  /*2530*/  FFMA R9, R16.reuse, R12, R13 ;  /* 0x0000000c10097223 */ /* 0x040fe2000000000d */
[----:B--2---:R-:W-:Y:S02]  /*2540*/  HADD2.F32 R13, -RZ, R10.H0_H0 ;  /* 0x2000000aff0d7230 */ /* 0x004fe40000004100 */
[----:B------:R-:W-:Y:S01]  /*2550*/  FMUL R12, R17, R15 ;  /* 0x0000000f110c7220 */ /* 0x000fe20000400000 */
[----:B------:R-:W-:-:S03]  /*2560*/  FFMA R10, R16, R37, R11 ;  /* 0x00000025100a7223 */ /* 0x000fc6000000000b */
[----:B------:R-:W-:-:S05]  /*2570*/  FFMA R11, R16, R13, R12 ;  /* 0x0000000d100b7223 */ /* 0x000fca000000000c */
[----:B------:R0:W-:Y:S01]  /*2580*/  STL.128 [R18+0x30], R8 ;  /* 0x0000300812007387 */ /* 0x0001e20000100c00 */
[----:B------:R-:W-:-:S13]  /*2590*/  ISETP.NE.AND P1, PT, R19, R4, PT ;  /* 0x000000041300720c */ /* 0x000fda0003f25270 */
[----:B------:R-:W-:Y:S05]  /*25a0*/  @P1 BRA `(.L_x_39) ;  /* 0xfffffff800c81947 */ /* 0x000fea000383ffff */
[----:B------:R-:W-:Y:S05]  /*25b0*/  BSYNC.RECONVERGENT B2 ;  /* 0x0000000000027941 */ /* 0x000fea0003800200 */
.L_x_38:
[----:B0-----:R-:W-:-:S07]  /*25c0*/  IMAD.MOV.U32 R8, RZ, RZ, R4 ;  /* 0x000000ffff087224 */ /* 0x001fce00078e0004 */
.L_x_37:
[----:B------:R-:W-:Y:S05]  /*25d0*/  BSYNC.RECONVERGENT B1 ;  /* 0x0000000000017941 */ /* 0x000fea0003800200 */
.L_x_36:
[----:B------:R-:W-:Y:S04]  /*25e0*/  BSSY.RECONVERGENT B1, `(.L_x_40) ;  /* 0x0000077000017945 */ /* 0x000fe80003800200 */
[----:B------:R-:W-:Y:S05]  /*25f0*/  @!P0 BRA `(.L_x_41) ;  /* 0x0000000400d48947 */ /* 0x000fea0003800000 */
[----:B------:R-:W-:Y:S01]  /*2600*/  ISETP.GE.U32.AND P0, PT, R5, 0x7, PT ;  /* 0x000000070500780c */ /* 0x000fe20003f06070 */
[----:B------:R-:W-:Y:S01]  /*2610*/  BSSY.RECONVERGENT B2, `(.L_x_42) ;  /* 0x0000037000027945 */ /* 0x000fe20003800200 */
[----:B------:R-:W-:-:S11]  /*2620*/  ISETP.NE.AND P1, PT, R23, RZ, PT ;  /* 0x000000ff1700720c */ /* 0x000fd60003f25270 */
[----:B------:R-:W-:Y:S05]  /*2630*/  @!P0 BRA `(.L_x_43) ;  /* 0x0000000000d08947 */ /* 0x000fea0003800000 */
[----:B------:R-:W-:-:S05]  /*2640*/  LEA R9, R8, UR8, 0x2 ;  /* 0x0000000808097c11 */ /* 0x000fca000f8e10ff */
[----:B------:R-:W2:Y:S04]  /*2650*/  LDL R36, [R9] ;  /* 0x0000000009247983 */ /* 0x000ea80000100800 */
[----:B------:R-:W3:Y:S04]  /*2660*/  LDL R18, [R9+0x4] ;  /* 0x0000040009127983 */ /* 0x000ee80000100800 */
[----:B------:R-:W4:Y:S01]  /*2670*/  LDL R14, [R9+0x8] ;  /* 0x00000800090e7983 */ /* 0x000f220000100800 */
[----:B------:R-:W-:-:S03]  /*2680*/  LEA R10, R8, R29, 0x5 ;  /* 0x0000001d080a7211 */ /* 0x000fc600078e28ff */
[----:B------:R-:W5:Y:S01]  /*2690*/  LDL R12, [R9+0xc] ;  /* 0x00000c00090c7983 */ /* 0x000f620000100800 */
[----:B------:R-:W-:-:S05]  /*26a0*/  LEA R10, R10, R25, 0x1 ;  /* 0x000000190a0a7211 */ /* 0x000fca00078e08ff */
[----:B------:R-:W0:Y:S02]  /*26b0*/  LDS.U16 R11, [R10] ;  /* 0x000000000a0b7984 */ /* 0x000e240000000400 */
[----:B0-----:R-:W-:Y:S02]  /*26c0*/  HADD2.F32 R11, -RZ, R11.H0_H0 ;  /* 0x2000000bff0b7230 */ /* 0x001fe40000004100 */
[C---:B--2---:R-:W-:Y:S02]  /*26d0*/  FMUL R13, R17.reuse, R36 ;  /* 0x00000024110d7220 */ /* 0x044fe40000400000 */
[----:B------:R-:W2:Y:S02]  /*26e0*/  LDL R36, [R9+0x10] ;  /* 0x0000100009247983 */ /* 0x000ea40000100800 */
[----:B------:R-:W-:Y:S02]  /*26f0*/  FFMA R13, R16, R11, R13 ;  /* 0x0000000b100d7223 */ /* 0x000fe4000000000d */
[----:B------:R-:W0:Y:S01]  /*2700*/  LDS.U16 R11, [R10+0x40] ;  /* 0x000040000a0b7984 */ /* 0x000e220000000400 */
[----:B---3--:R-:W-:-:S03]  /*2710*/  FMUL R15, R17, R18 ;  /* 0x00000012110f7220 */ /* 0x008fc60000400000 */
[----:B------:R-:W3:Y:S01]  /*2720*/  LDL R18, [R9+0x14] ;  /* 0x0000140009127983 */ /* 0x000ee20000100800 */
[----:B0-----:R-:W-:-:S05]  /*2730*/  HADD2.F32 R11, -RZ, R11.H0_H0 ;  /* 0x2000000bff0b7230 */ /* 0x001fca0000004100 */
[----:B------:R-:W-:Y:S02]  /*2740*/  FFMA R15, R16, R11, R15 ;  /* 0x0000000b100f7223 */ /* 0x000fe4000000000f */
[----:B------:R-:W0:Y:S01]  /*2750*/  LDS.U16 R11, [R10+0x80] ;  /* 0x000080000a0b7984 */ /* 0x000e220000000400 */
[----:B----4-:R-:W-:-:S03]  /*2760*/  FMUL R19, R17, R14 ;  /* 0x0000000e11137220 */ /* 0x010fc60000400000 */
[----:B------:R-:W4:Y:S01]  /*2770*/  LDL R14, [R9+0x18] ;  /* 0x00001800090e7983 */ /* 0x000f220000100800 */
[----:B0-----:R-:W-:-:S05]  /*2780*/  HADD2.F32 R11, -RZ, R11.H0_H0 ;  /* 0x2000000bff0b7230 */ /* 0x001fca0000004100 */
[----:B------:R-:W-:Y:S02]  /*2790*/  FFMA R19, R16, R11, R19 ;  /* 0x0000000b10137223 */ /* 0x000fe40000000013 */
[----:B------:R-:W4:Y:S04]  /*27a0*/  LDL R11, [R9+0x1c] ;  /* 0x00001c00090b7983 */ /* 0x000f280000100800 */
[----:B------:R-:W-:Y:S04]  /*27b0*/  STL [R9], R13 ;  /* 0x0000000d09007387 */ /* 0x000fe80000100800 */
[----:B------:R-:W0:Y:S01]  /*27c0*/  LDS.U16 R13, [R10+0xc0] ;  /* 0x0000c0000a0d7984 */ /* 0x000e220000000400 */
[----:B-----5:R-:W-:Y:S01]  /*27d0*/  FMUL R37, R17, R12 ;  /* 0x0000000c11257220 */ /* 0x020fe20000400000 */
[----:B0-----:R-:W-:-:S05]  /*27e0*/  HADD2.F32 R13, -RZ, R13.H0_H0 ;  /* 0x2000000dff0d7230 */ /* 0x001fca0000004100 */
[----:B------:R-:W-:Y:S02]  /*27f0*/  FFMA R12, R16, R13, R37 ;  /* 0x0000000d100c7223 */ /* 0x000fe40000000025 */
[----:B------:R-:W0:Y:S04]  /*2800*/  LDS.U16 R13, [R10+0x100] ;  /* 0x000100000a0d7984 */ /* 0x000e280000000400 */
[----:B------:R2:W-:Y:S01]  /*2810*/  STL [R9+0x4], R15 ;  /* 0x0000040f09007387 */ /* 0x0005e20000100800 */
[----:B0-----:R-:W-:-:S03]  /*2820*/  HADD2.F32 R13, -RZ, R13.H0_H0 ;  /* 0x2000000dff0d7230 */ /* 0x001fc60000004100 */
[----:B------:R-:W-:Y:S04]  /*2830*/  STL [R9+0x8], R19 ;  /* 0x0000081309007387 */ /* 0x000fe80000100800 */
[----:B------:R-:W-:Y:S01]  /*2840*/  LDS.U16 R19, [R10+0x1c0] ;  /* 0x0001c0000a137984 */ /* 0x000fe20000000400 */
[----:B--2---:R-:W-:-:S04]  /*2850*/  FMUL R15, R17, R36 ;  /* 0x00000024110f7220 */ /* 0x004fc80000400000 */
[----:B------:R-:W-:Y:S02]  /*2860*/  FFMA R36, R16, R13, R15 ;  /* 0x0000000d10247223 */ /* 0x000fe4000000000f */
[----:B------:R-:W0:Y:S01]  /*2870*/  LDS.U16 R13, [R10+0x140] ;  /* 0x000140000a0d7984 */ /* 0x000e220000000400 */
[----:B---3--:R-:W-:Y:S01]  /*2880*/  FMUL R15, R17, R18 ;  /* 0x00000012110f7220 */ /* 0x008fe20000400000 */
[----:B0-----:R-:W-:-:S05]  /*2890*/  HADD2.F32 R13, -RZ, R13.H0_H0 ;  /* 0x2000000dff0d7230 */ /* 0x001fca0000004100 */
[----:B------:R-:W-:Y:S02]  /*28a0*/  FFMA R18, R16, R13, R15 ;  /* 0x0000000d10127223 */ /* 0x000fe4000000000f */
[----:B------:R-:W0:Y:S01]  /*28b0*/  LDS.U16 R13, [R10+0x180] ;  /* 0x000180000a0d7984 */ /* 0x000e220000000400 */
[----:B------:R-:W-:Y:S02]  /*28c0*/  HADD2.F32 R19, -RZ, R19.H0_H0 ;  /* 0x20000013ff137230 */ /* 0x000fe40000004100 */
[----:B----4-:R-:W-:Y:S01]  /*28d0*/  FMUL R15, R17, R14 ;  /* 0x0000000e110f7220 */ /* 0x010fe20000400000 */
[----:B------:R1:W-:Y:S04]  /*28e0*/  STL [R9+0xc], R12 ;  /* 0x00000c0c09007387 */ /* 0x0003e80000100800 */
[----:B------:R1:W-:Y:S04]  /*28f0*/  STL [R9+0x10], R36 ;  /* 0x0000102409007387 */ /* 0x0003e80000100800 */
[----:B------:R1:W-:Y:S01]  /*2900*/  STL [R9+0x14], R18 ;  /* 0x0000141209007387 */ /* 0x0003e20000100800 */
[----:B0-----:R-:W-:-:S02]  /*2910*/  HADD2.F32 R13, -RZ, R13.H0_H0 ;  /* 0x2000000dff0d7230 */ /* 0x001fc40000004100 */
[----:B------:R-:W-:-:S03]  /*2920*/  FMUL R11, R17, R11 ;  /* 0x0000000b110b7220 */ /* 0x000fc60000400000 */
[C---:B------:R-:W-:Y:S01]  /*2930*/  FFMA R14, R16.reuse, R13, R15 ;  /* 0x0000000d100e7223 */ /* 0x040fe2000000000f */
[----:B------:R-:W-:-:S04]  /*2940*/  FFMA R11, R16, R19, R11 ;  /* 0x00000013100b7223 */ /* 0x000fc8000000000b */
[----:B------:R1:W-:Y:S04]  /*2950*/  STL [R9+0x18], R14 ;  /* 0x0000180e09007387 */ /* 0x0003e80000100800 */
[----:B------:R1:W-:Y:S01]  /*2960*/  STL [R9+0x1c], R11 ;  /* 0x00001c0b09007387 */ /* 0x0003e20000100800 */
[----:B------:R-:W-:-:S07]  /*2970*/  VIADD R8, R8, 0x8 ;  /* 0x0000000808087836 */ /* 0x000fce0000000000 */
.L_x_43:
[----:B------:R-:W-:Y:S05]  /*2980*/  BSYNC.RECONVERGENT B2 ;  /* 0x0000000000027941 */ /* 0x000fea0003800200 */
.L_x_42:
[----:B------:R-:W-:Y:S05]  /*2990*/  @!P1 BRA `(.L_x_41) ;  /* 0x0000000000ec9947 */ /* 0x000fea0003800000 */
[----:B------:R-:W-:Y:S01]  /*29a0*/  ISETP.GE.U32.AND P0, PT, R22, 0x3, PT ;  /* 0x000000031600780c */ /* 0x000fe20003f06070 */
[----:B------:R-:W-:Y:S01]  /*29b0*/  BSSY.RECONVERGENT B2, `(.L_x_44) ;  /* 0x000001f000027945 */ /* 0x000fe20003800200 */
[----:B------:R-:W-:-:S11]  /*29c0*/  ISETP.NE.AND P1, PT, R21, RZ, PT ;  /* 0x000000ff1500720c */ /* 0x000fd60003f25270 */
[----:B------:R-:W-:Y:S05]  /*29d0*/  @!P0 BRA `(.L_x_45) ;  /* 0x0000000000708947 */ /* 0x000fea0003800000 */
[----:B-1----:R-:W-:-:S05]  /*29e0*/  LEA R9, R8, UR8, 0x2 ;  /* 0x0000000808097c11 */ /* 0x002fca000f8e10ff */
[----:B------:R-:W2:Y:S04]  /*29f0*/  LDL R14, [R9] ;  /* 0x00000000090e7983 */ /* 0x000ea80000100800 */
[----:B------:R-:W3:Y:S04]  /*2a00*/  LDL R18, [R9+0x4] ;  /* 0x0000040009127983 */ /* 0x000ee80000100800 */
[----:B------:R-:W4:Y:S04]  /*2a10*/  LDL R10, [R9+0x8] ;  /* 0x00000800090a7983 */ /* 0x000f280000100800 */
[----:B------:R-:W5:Y:S01]  /*2a20*/  LDL R12, [R9+0xc] ;  /* 0x00000c00090c7983 */ /* 0x000f620000100800 */
[C---:B------:R-:W-:Y:S01]  /*2a30*/  LEA R36, R8.reuse, R29, 0x5 ;  /* 0x0000001d08247211 */ /* 0x040fe200078e28ff */
[----:B------:R-:W-:-:S03]  /*2a40*/  VIADD R8, R8, 0x4 ;  /* 0x0000000408087836 */ /* 0x000fc60000000000 */
[----:B------:R-:W-:-:S05]  /*2a50*/  LEA R13, R36, R25, 0x1 ;  /* 0x00000019240d7211 */ /* 0x000fca00078e08ff */
[----:B------:R-:W0:Y:S04]  /*2a60*/  LDS.U16 R11, [R13] ;  /* 0x000000000d0b7984 */ /* 0x000e280000000400 */
[----:B------:R-:W1:Y:S01]  /*2a70*/  LDS.U16 R15, [R13+0x40] ;  /* 0x000040000d0f7984 */ /* 0x000e620000000400 */
[----:B0-----:R-:W-:Y:S02]  /*2a80*/  HADD2.F32 R19, -RZ, R11.H0_H0 ;  /* 0x2000000bff137230 */ /* 0x001fe40000004100 */
[----:B-1----:R-:W-:Y:S02]  /*2a90*/  HADD2.F32 R36, -RZ, R15.H0_H0 ;  /* 0x2000000fff247230 */ /* 0x002fe40000004100 */
[----:B--2---:R-:W-:-:S04]  /*2aa0*/  FMUL R11, R17, R14 ;  /* 0x0000000e110b7220 */ /* 0x004fc80000400000 */
[C---:B------:R-:W-:Y:S01]  /*2ab0*/  FFMA R14, R16.reuse, R19, R11 ;  /* 0x00000013100e7223 */ /* 0x040fe2000000000b */
[C---:B---3--:R-:W-:Y:S01]  /*2ac0*/  FMUL R15, R17.reuse, R18 ;  /* 0x00000012110f7220 */ /* 0x048fe20000400000 */
[----:B------:R-:W0:Y:S03]  /*2ad0*/  LDS.U16 R11, [R13+0x80] ;  /* 0x000080000d0b7984 */ /* 0x000e260000000400 */
[----:B------:R-:W-:Y:S01]  /*2ae0*/  FFMA R18, R16, R36, R15 ;  /* 0x0000002410127223 */ /* 0x000fe2000000000f */
[----:B------:R-:W1:Y:S01]  /*2af0*/  LDS.U16 R19, [R13+0xc0] ;  /* 0x0000c0000d137984 */ /* 0x000e620000000400 */
[----:B----4-:R-:W-:-:S03]  /*2b00*/  FMUL R15, R17, R10 ;  /* 0x0000000a110f7220 */ /* 0x010fc60000400000 */
[----:B------:R2:W-:Y:S04]  /*2b10*/  STL [R9], R14 ;  /* 0x0000000e09007387 */ /* 0x0005e80000100800 */
[----:B------:R2:W-:Y:S01]  /*2b20*/  STL [R9+0x4], R18 ;  /* 0x0000041209007387 */ /* 0x0005e20000100800 */
[----:B0-----:R-:W-:Y:S02]  /*2b30*/  HADD2.F32 R10, -RZ, R11.H0_H0 ;  /* 0x2000000bff0a7230 */ /* 0x001fe40000004100 */
[----:B-----5:R-:W-:Y:S01]  /*2b40*/  FMUL R11, R17, R12 ;  /* 0x0000000c110b7220 */ /* 0x020fe20000400000 */
[----:B-1----:R-:W-:Y:S02]  /*2b50*/  HADD2.F32 R36, -RZ, R19.H0_H0 ;  /* 0x20000013ff247230 */ /* 0x002fe40000004100 */
[----:B------:R-:W-:-:S03]  /*2b60*/  FFMA R10, R16, R10, R15 ;  /* 0x0000000a100a7223 */ /* 0x000fc6000000000f */
[----:B------:R-:W-:Y:S02]  /*2b70*/  FFMA R12, R16, R36, R11 ;  /* 0x00000024100c7223 */ /* 0x000fe4000000000b */
[----:B------:R2:W-:Y:S04]  /*2b80*/  STL [R9+0x8], R10 ;  /* 0x0000080a09007387 */ /* 0x0005e80000100800 */
[----:B------:R2:W-:Y:S02]  /*2b90*/  STL [R9+0xc], R12 ;  /* 0x00000c0c09007387 */ /* 0x0005e40000100800 */
.L_x_45:
[----:B------:R-:W-:Y:S05]  /*2ba0*/  BSYNC.RECONVERGENT B2 ;  /* 0x0000000000027941 */ /* 0x000fea0003800200 */
.L_x_44:
[----:B------:R-:W-:Y:S05]  /*2bb0*/  @!P1 BRA `(.L_x_41) ;  /* 0x0000000000649947 */ /* 0x000fea0003800000 */
[----:B-12---:R-:W-:-:S05]  /*2bc0*/  LEA R9, R8, UR8, 0x2 ;  /* 0x0000000808097c11 */ /* 0x006fca000f8e10ff */
[----:B------:R-:W2:Y:S01]  /*2bd0*/  LDL R10, [R9] ;  /* 0x00000000090a7983 */ /* 0x000ea20000100800 */
[----:B------:R-:W-:Y:S02]  /*2be0*/  LEA R8, R8, R29, 0x5 ;  /* 0x0000001d08087211 */ /* 0x000fe400078e28ff */
[----:B------:R-:W-:Y:S02]  /*2bf0*/  ISETP.NE.AND P0, PT, R21, 0x1, PT ;  /* 0x000000011500780c */ /* 0x000fe40003f05270 */
[----:B------:R-:W-:-:S05]  /*2c00*/  LEA R12, R8, R25, 0x1 ;  /* 0x00000019080c7211 */ /* 0x000fca00078e08ff */
[----:B------:R-:W0:Y:S02]  /*2c10*/  LDS.U16 R8, [R12] ;  /* 0x000000000c087984 */ /* 0x000e240000000400 */
[----:B0-----:R-:W-:Y:S02]  /*2c20*/  HADD2.F32 R11, -RZ, R8.H0_H0 ;  /* 0x20000008ff0b7230 */ /* 0x001fe40000004100 */
[----:B--2---:R-:W-:-:S04]  /*2c30*/  FMUL R13, R17, R10 ;  /* 0x0000000a110d7220 */ /* 0x004fc80000400000 */
[----:B------:R-:W-:-:S05]  /*2c40*/  FFMA R8, R16, R11, R13 ;  /* 0x0000000b10087223 */ /* 0x000fca000000000d */
[----:B------:R0:W-:Y:S01]  /*2c50*/  STL [R9], R8 ;  /* 0x0000000809007387 */ /* 0x0001e20000100800 */
[----:B------:R-:W-:Y:S05]  /*2c60*/  @!P0 BRA `(.L_x_41) ;  /* 0x0000000000388947 */ /* 0x000fea0003800000 */
[----:B------:R-:W2:Y:S01]  /*2c70*/  LDL R10, [R9+0x4] ;  /* 0x00000400090a7983 */ /* 0x000ea20000100800 */
[----:B------:R-:W-:-:S03]  /*2c80*/  ISETP.NE.AND P0, PT, R21, 0x2, PT ;  /* 0x000000021500780c */ /* 0x000fc60003f05270 */
[----:B0-----:R-:W0:Y:S02]  /*2c90*/  LDS.U16 R8, [R12+0x40] ;  /* 0x000040000c087984 */ /* 0x001e240000000400 */
[----:B0-----:R-:W-:Y:S02]  /*2ca0*/  HADD2.F32 R11, -RZ, R8.H0_H0 ;  /* 0x20000008ff0b7230 */ /* 0x001fe40000004100 */
[----:B--2---:R-:W-:-:S04]  /*2cb0*/  FMUL R13, R17, R10 ;  /* 0x0000000a110d7220 */ /* 0x004fc80000400000 */
[----:B------:R-:W-:-:S05]  /*2cc0*/  FFMA R8, R16, R11, R13 ;  /* 0x0000000b10087223 */ /* 0x000fca000000000d */
[----:B------:R3:W-:Y:S01]  /*2cd0*/  STL [R9+0x4], R8 ;  /* 0x0000040809007387 */ /* 0x0007e20000100800 */
[----:B------:R-:W-:Y:S05]  /*2ce0*/  @!P0 BRA `(.L_x_41) ;  /* 0x0000000000188947 */ /* 0x000fea0003800000 */
[----:B------:R-:W2:Y:S04]  /*2cf0*/  LDL R10, [R9+0x8] ;  /* 0x00000800090a7983 */ /* 0x000ea80000100800 */
[----:B---3--:R-:W0:Y:S02]  /*2d00*/  LDS.U16 R8, [R12+0x80] ;  /* 0x000080000c087984 */ /* 0x008e240000000400 */
[----:B0-----:R-:W-:Y:S02]  /*2d10*/  HADD2.F32 R11, -RZ, R8.H0_H0 ;  /* 0x20000008ff0b7230 */ /* 0x001fe40000004100 */
[----:B--2---:R-:W-:-:S04]  /*2d20*/  FMUL R17, R17, R10 ;  /* 0x0000000a11117220 */ /* 0x004fc80000400000 */
[----:B------:R-:W-:-:S05]  /*2d30*/  FFMA R16, R16, R11, R17 ;  /* 0x0000000b10107223 */ /* 0x000fca0000000011 */
[----:B------:R4:W-:Y:S02]  /*2d40*/  STL [R9+0x8], R16 ;  /* 0x0000081009007387 */ /* 0x0009e40000100800 */
.L_x_41:
[----:B------:R-:W-:Y:S05]  /*2d50*/  BSYNC.RECONVERGENT B1 ;  /* 0x0000000000017941 */ /* 0x000fea0003800200 */
.L_x_40:
[----:B------:R-:W-:-:S05]  /*2d60*/  VIADD R31, R31, 0x1 ;  /* 0x000000011f1f7836 */ /* 0x000fca0000000000 */
[----:B------:R-:W-:-:S13]  /*2d70*/  ISETP.NE.AND P0, PT, R31, R30, PT ;  /* 0x0000001e1f00720c */ /* 0x000fda0003f05270 */
[----:B------:R-:W-:Y:S05]  /*2d80*/  @P0 BRA `(.L_x_46) ;  /* 0xffffffe400c80947 */ /* 0x000fea000383ffff */
[----:B------:R-:W-:Y:S05]  /*2d90*/  BSYNC B0 ;  /* 0x0000000000007941 */ /* 0x000fea0003800000 */
.L_x_24:
[----:B------:R-:W-:Y:S05]  /*2da0*/  BRA `(.L_x_22) ;  /* 0x0000000400d07947 */ /* 0x000fea0003800000 */
.L_x_23:
[----:B------:R-:W-:Y:S01]  /*2db0*/  ISETP.GE.AND P0, PT, R32, 0x2, PT ;  /* 0x000000022000780c */ /* 0x000fe20003f06270 */
[----:B------:R-:W-:-:S12]  /*2dc0*/  BSSY B0, `(.L_x_47) ;  /* 0x000004a000007945 */ /* 0x000fd80003800000 */
[----:B------:R-:W-:Y:S05]  /*2dd0*/  @!P0 BRA `(.L_x_48) ;  /* 0x0000000400208947 */ /* 0x000fea0003800000 */
[----:B01--4-:R-:W-:Y:S01]  /*2de0*/  HFMA2 R9, -RZ, RZ, 0, 0 ;  /* 0x00000000ff097431 */ /* 0x013fe200000001ff */
[----:B--2---:R-:W-:-:S07]  /*2df0*/  LOP3.LUT R8, R30, 0x7e, RZ, 0xc0, !PT ;  /* 0x0000007e1e087812 */ /* 0x004fce00078ec0ff */
.L_x_50:
[----:B------:R-:W-:-:S03]  /*2e00*/  UMOV UR9, 0xffffffff ;  /* 0xffffffff00097882 */ /* 0x000fc60000000000 */
[----:B------:R-:W-:Y:S05]  /*2e10*/  BRA.DIV UR9, `(.L_x_49) ;  /* 0x0000002609707947 */ /* 0x000fea000b800000 */
[----:B------:R-:W-:Y:S01]  /*2e20*/  MOV R18, RZ ;  /* 0x000000ff00127202 */ /* 0x000fe20000000f00 */
[----:B------:R-:W-:Y:S01]  /*2e30*/  IMAD.MOV.U32 R14, RZ, RZ, RZ ;  /* 0x000000ffff0e7224 */ /* 0x000fe200078e00ff */
[----:B------:R-:W0:Y:S03]  /*2e40*/  LDC R10, c[0x0][0x3b0] ;  /* 0x0000ec00ff0a7b82 */ /* 0x000e260000000800 */
[----:B------:R-:W-:Y:S01]  /*2e50*/  FADD R11, RZ, R18 ;  /* 0x00000012ff0b7221 */ /* 0x000fe20000000000 */
[----:B------:R-:W-:-:S04]  /*2e60*/  FADD R14, RZ, R14 ;  /* 0x0000000eff0e7221 */ /* 0x000fc80000000000 */
[----:B------:R-:W1:Y:S04]  /*2e70*/  SHFL.BFLY PT, R18, R11, 0x8, 0x1f ;  /* 0x0d001f000b127f89 */ /* 0x000e6800000e0000 */
[----:B------:R-:W2:Y:S01]  /*2e80*/  SHFL.BFLY PT, R19, R14, 0x8, 0x1f ;  /* 0x0d001f000e137f89 */ /* 0x000ea200000e0000 */
[----:B-1----:R-:W-:Y:S01]  /*2e90*/  FADD R12, R11, R18 ;  /* 0x000000120b0c7221 */ /* 0x002fe20000000000 */
[----:B--2---:R-:W-:-:S04]  /*2ea0*/  FADD R19, R14, R19 ;  /* 0x000000130e137221 */ /* 0x004fc80000000000 */
[----:B------:R-:W1:Y:S04]  /*2eb0*/  SHFL.BFLY PT, R18, R12, 0x4, 0x1f ;  /* 0x0c801f000c127f89 */ /* 0x000e6800000e0000 */
[----:B------:R-:W2:Y:S01]  /*2ec0*/  SHFL.BFLY PT, R36, R19, 0x4, 0x1f ;  /* 0x0c801f0013247f89 */ /* 0x000ea200000e0000 */
[----:B-1----:R-:W-:Y:S01]  /*2ed0*/  FADD R13, R12, R18 ;  /* 0x000000120c0d7221 */ /* 0x002fe20000000000 */
[----:B------:R-:W-:Y:S02]  /*2ee0*/  HFMA2 R12, -RZ, RZ, 0.96630859375, -0.0022525787353515625 ;  /* 0x3bbb989dff0c7431 */ /* 0x000fe400000001ff */
[----:B--2---:R-:W-:Y:S02]  /*2ef0*/  FADD R14, R19, R36 ;  /* 0x00000024130e7221 */ /* 0x004fe40000000000 */
[----:B------:R-:W1:Y:S02]  /*2f00*/  SHFL.BFLY PT, R18, R13, 0x2, 0x1f ;  /* 0x0c401f000d127f89 */ /* 0x000e6400000e0000 */
[----:B-1----:R-:W-:Y:S01]  /*2f10*/  FADD R29, R13, R18 ;  /* 0x000000120d1d7221 */ /* 0x002fe20000000000 */
[----:B------:R-:W-:-:S04]  /*2f20*/  MOV R13, 0x437c0000 ;  /* 0x437c0000000d7802 */ /* 0x000fc80000000f00 */
[----:B------:R-:W1:Y:S02]  /*2f30*/  SHFL.BFLY PT, R18, R29, 0x1, 0x1f ;  /* 0x0c201f001d127f89 */ /* 0x000e6400000e0000 */
[----:B-1----:R-:W-:Y:S02]  /*2f40*/  FADD R11, R29, R18 ;  /* 0x000000121d0b7221 */ /* 0x002fe40000000000 */
[----:B------:R-:W1:Y:S02]  /*2f50*/  SHFL.BFLY PT, R18, R14, 0x2, 0x1f ;  /* 0x0c401f000e127f89 */ /* 0x000e6400000e0000 */
[----:B0-----:R-:W-:-:S05]  /*2f60*/  FMUL R16, R11, R10 ;  /* 0x0000000a0b107220 */ /* 0x001fca0000400000 */
[----:B------:R-:W-:-:S05]  /*2f70*/  FMNMX R11, R16, R34, !PT ;  /* 0x00000022100b7209 */ /* 0x000fca0007800000 */
[----:B------:R-:W-:Y:S01]  /*2f80*/  FADD R17, -R11, R34 ;  /* 0x000000220b117221 */ /* 0x000fe20000000100 */
[----:B------:R-:W-:-:S03]  /*2f90*/  FADD R19, R16, -R11 ;  /* 0x8000000b10137221 */ /* 0x000fc60000000000 */
[-C--:B------:R-:W-:Y:S01]  /*2fa0*/  FFMA.SAT R34, R17, R12.reuse, 0.5 ;  /* 0x3f00000011227423 */ /* 0x080fe2000000200c */
[----:B------:R-:W-:-:S03]  /*2fb0*/  FFMA.SAT R36, R19, R12, 0.5 ;  /* 0x3f00000013247423 */ /* 0x000fc6000000200c */
[----:B------:R-:W-:-:S04]  /*2fc0*/  FFMA.RM R15, R34, R13, 12582913 ;  /* 0x4b400001220f7423 */ /* 0x000fc8000000400d */
[C---:B------:R-:W-:Y:S01]  /*2fd0*/  FADD R16, R15.reuse, -12583039 ;  /* 0xcb40007f0f107421 */ /* 0x040fe20000000000 */
[----:B-1----:R-:W-:Y:S01]  /*2fe0*/  FADD R14, R14, R18 ;  /* 0x000000120e0e7221 */ /* 0x002fe20000000000 */
[----:B------:R-:W-:Y:S02]  /*2ff0*/  IMAD.SHL.U32 R18, R15, 0x800000, RZ ;  /* 0x008000000f127824 */ /* 0x000fe400078e00ff */
[C---:B------:R-:W-:Y:S01]  /*3000*/  FFMA R34, R17.reuse, 1.4426950216293334961, -R16 ;  /* 0x3fb8aa3b11227823 */ /* 0x040fe20000000810 */
[----:B------:R-:W-:Y:S01]  /*3010*/  FFMA.RM R16, R36, R13, 12582913 ;  /* 0x4b40000124107423 */ /* 0x000fe2000000400d */
[----:B------:R0:W1:Y:S02]  /*3020*/  SHFL.BFLY PT, R29, R14, 0x1, 0x1f ;  /* 0x0c201f000e1d7f89 */ /* 0x00006400000e0000 */
[----:B------:R-:W-:Y:S01]  /*3030*/  FFMA R17, R17, 1.925963033500011079e-08, R34 ;  /* 0x32a5706011117823 */ /* 0x000fe20000000022 */
[C---:B------:R-:W-:Y:S01]  /*3040*/  FADD R34, R16.reuse, -12583039 ;  /* 0xcb40007f10227421 */ /* 0x040fe20000000000 */
[----:B------:R-:W-:-:S03]  /*3050*/  SHF.L.U32 R16, R16, 0x17, RZ ;  /* 0x0000001710107819 */ /* 0x000fc600000006ff */
[C---:B------:R-:W-:Y:S01]  /*3060*/  FFMA R34, R19.reuse, 1.4426950216293334961, -R34 ;  /* 0x3fb8aa3b13227823 */ /* 0x040fe20000000822 */
[----:B------:R-:W2:Y:S03]  /*3070*/  MUFU.EX2 R17, R17 ;  /* 0x0000001100117308 */ /* 0x000ea60000000800 */
[----:B------:R-:W-:-:S05]  /*3080*/  FFMA R34, R19, 1.925963033500011079e-08, R34 ;  /* 0x32a5706013227823 */ /* 0x000fca0000000022 */
[----:B------:R-:W3:Y:S01]  /*3090*/  MUFU.EX2 R19, R34 ;  /* 0x0000002200137308 */ /* 0x000ee20000000800 */
[----:B--2---:R-:W-:Y:S01]  /*30a0*/  FMUL R18, R18, R17 ;  /* 0x0000001112127220 */ /* 0x004fe20000400000 */
[----:B---3--:R-:W-:-:S04]  /*30b0*/  FMUL R19, R16, R19 ;  /* 0x0000001310137220 */ /* 0x008fc80000400000 */
[----:B01----:R-:W-:-:S07]  /*30c0*/  FFMA R35, R18, R35, R19 ;  /* 0x0000002312237223 */ /* 0x003fce0000000013 */
.L_x_128:
[----:B------:R-:W-:Y:S01]  /*30d0*/  FADD R29, R14, R29 ;  /* 0x0000001d0e1d7221 */ /* 0x000fe20000000000 */
[----:B------:R-:W-:-:S03]  /*30e0*/  IADD3 R9, PT, PT, R9, 0x2, RZ ;  /* 0x0000000209097810 */ /* 0x000fc60007ffe0ff */
[----:B------:R-:W-:Y:S01]  /*30f0*/  FMUL R29, R29, R10 ;  /* 0x0000000a1d1d7220 */ /* 0x000fe20000400000 */
[----:B------:R-:W-:-:S04]  /*3100*/  ISETP.NE.AND P0, PT, R9, R8, PT ;  /* 0x000000080900720c */ /* 0x000fc80003f05270 */
[----:B------:R-:W-:-:S05]  /*3110*/  FMNMX R34, R11, R29, !PT ;  /* 0x0000001d0b227209 */ /* 0x000fca0007800000 */
[--C-:B------:R-:W-:Y:S01]  /*3120*/  FADD R11, R11, -R34.reuse ;  /* 0x800000220b0b7221 */ /* 0x100fe20000000000 */
[----:B------:R-:W-:-:S03]  /*3130*/  FADD R29, R29, -R34 ;  /* 0x800000221d1d7221 */ /* 0x000fc60000000000 */
[-C--:B------:R-:W-:Y:S01]  /*3140*/  FFMA.SAT R10, R11, R12.reuse, 0.5 ;  /* 0x3f0000000b0a7423 */ /* 0x080fe2000000200c */
[----:B------:R-:W-:-:S03]  /*3150*/  FFMA.SAT R14, R29, R12, 0.5 ;  /* 0x3f0000001d0e7423 */ /* 0x000fc6000000200c */
[-C--:B------:R-:W-:Y:S01]  /*3160*/  FFMA.RM R10, R10, R13.reuse, 12582913 ;  /* 0x4b4000010a0a7423 */ /* 0x080fe2000000400d */
[----:B------:R-:W-:-:S03]  /*3170*/  FFMA.RM R14, R14, R13, 12582913 ;  /* 0x4b4000010e0e7423 */ /* 0x000fc6000000400d */
[----:B------:R-:W-:Y:S01]  /*3180*/  FADD R12, R10, -12583039 ;  /* 0xcb40007f0a0c7421 */ /* 0x000fe20000000000 */
[C---:B------:R-:W-:Y:S01]  /*3190*/  FADD R16, R14.reuse, -12583039 ;  /* 0xcb40007f0e107421 */ /* 0x040fe20000000000 */
[----:B------:R-:W-:Y:S01]  /*31a0*/  SHF.L.U32 R14, R14, 0x17, RZ ;  /* 0x000000170e0e7819 */ /* 0x000fe200000006ff */
[----:B------:R-:W-:Y:S02]  /*31b0*/  IMAD.SHL.U32 R10, R10, 0x800000, RZ ;  /* 0x008000000a0a7824 */ /* 0x000fe400078e00ff */
[----:B------:R-:W-:Y:S01]  /*31c0*/  FFMA R12, R11, 1.4426950216293334961, -R12 ;  /* 0x3fb8aa3b0b0c7823 */ /* 0x000fe2000000080c */
[----:B------:R-:W-:-:S03]  /*31d0*/  FFMA R16, R29, 1.4426950216293334961, -R16 ;  /* 0x3fb8aa3b1d107823 */ /* 0x000fc60000000810 */
[----:B------:R-:W-:Y:S01]  /*31e0*/  FFMA R12, R11, 1.925963033500011079e-08, R12 ;  /* 0x32a570600b0c7823 */ /* 0x000fe2000000000c */
[----:B------:R-:W-:-:S03]  /*31f0*/  FFMA R16, R29, 1.925963033500011079e-08, R16 ;  /* 0x32a570601d107823 */ /* 0x000fc60000000010 */
[----:B------:R-:W0:Y:S08]  /*3200*/  MUFU.EX2 R11, R12 ;  /* 0x0000000c000b7308 */ /* 0x000e300000000800 */
[----:B------:R-:W1:Y:S01]  /*3210*/  MUFU.EX2 R13, R16 ;  /* 0x00000010000d7308 */ /* 0x000e620000000800 */
[----:B0-----:R-:W-:Y:S01]  /*3220*/  FMUL R10, R10, R11 ;  /* 0x0000000b0a0a7220 */ /* 0x001fe20000400000 */
[----:B-1----:R-:W-:-:S04]  /*3230*/  FMUL R14, R14, R13 ;  /* 0x0000000d0e0e7220 */ /* 0x002fc80000400000 */
[----:B------:R-:W-:Y:S01]  /*3240*/  FFMA R35, R35, R10, R14 ;  /* 0x0000000a23237223 */ /* 0x000fe2000000000e */
[----:B------:R-:W-:Y:S06]  /*3250*/  @P0 BRA `(.L_x_50) ;  /* 0xfffffff800e80947 */ /* 0x000fec000383ffff */
.L_x_48:
[----:B------:R-:W-:Y:S05]  /*3260*/  BSYNC B0 ;  /* 0x0000000000007941 */ /* 0x000fea0003800000 */
.L_x_47:
[----:B------:R-:W-:-:S04]  /*3270*/  LOP3.LUT R30, R30, 0x1, RZ, 0xc0, !PT ;  /* 0x000000011e1e7812 */ /* 0x000fc800078ec0ff */
[----:B------:R-:W-:-:S13]  /*3280*/  ISETP.NE.U32.AND P0, PT, R30, 0x1, PT ;  /* 0x000000011e00780c */ /* 0x000fda0003f05070 */
[----:B------:R-:W-:Y:S05]  /*3290*/  @P0 BRA `(.L_x_22) ;  /* 0x0000000000940947 */ /* 0x000fea0003800000 */
[----:B------:R-:W-:-:S03]  /*32a0*/  UMOV UR9, 0xffffffff ;  /* 0xffffffff00097882 */ /* 0x000fc60000000000 */
[----:B------:R-:W-:Y:S05]  /*32b0*/  BRA.DIV UR9, `(.L_x_51) ;  /* 0x0000002609c87947 */ /* 0x000fea000b800000 */
[----:B----4-:R-:W-:-:S05]  /*32c0*/  HFMA2 R18, -RZ, RZ, 0, 0 ;  /* 0x00000000ff127431 */ /* 0x010fca00000001ff */
[----:B--2---:R-:W-:-:S05]  /*32d0*/  FADD R8, RZ, R18 ;  /* 0x00000012ff087221 */ /* 0x004fca0000000000 */
[----:B------:R-:W0:Y:S02]  /*32e0*/  SHFL.BFLY PT, R18, R8, 0x8, 0x1f ;  /* 0x0d001f0008127f89 */ /* 0x000e2400000e0000 */
[----:B01----:R-:W-:-:S05]  /*32f0*/  FADD R9, R8, R18 ;  /* 0x0000001208097221 */ /* 0x003fca0000000000 */
[----:B------:R-:W0:Y:S02]  /*3300*/  SHFL.BFLY PT, R18, R9, 0x4, 0x1f ;  /* 0x0c801f0009127f89 */ /* 0x000e2400000e0000 */
[----:B0-----:R-:W-:-:S05]  /*3310*/  FADD R10, R9, R18 ;  /* 0x00000012090a7221 */ /* 0x001fca0000000000 */
[----:B------:R-:W0:Y:S02]  /*3320*/  SHFL.BFLY PT, R18, R10, 0x2, 0x1f ;  /* 0x0c401f000a127f89 */ /* 0x000e2400000e0000 */
[----:B0-----:R-:W-:-:S05]  /*3330*/  FADD R11, R10, R18 ;  /* 0x000000120a0b7221 */ /* 0x001fca0000000000 */
[----:B------:R0:W1:Y:S02]  /*3340*/  SHFL.BFLY PT, R18, R11, 0x1, 0x1f ;  /* 0x0c201f000b127f89 */ /* 0x00006400000e0000 */
.L_x_135:
[----:B------:R-:W2:Y:S01]  /*3350*/  LDCU UR9, c[0x0][0x3b0] ;  /* 0x00007600ff0977ac */ /* 0x000ea20008000800 */
[----:B-1----:R-:W-:Y:S01]  /*3360*/  FADD R18, R11, R18 ;  /* 0x000000120b127221 */ /* 0x002fe20000000000 */
[----:B0-----:R-:W-:Y:S01]  /*3370*/  IMAD.MOV.U32 R11, RZ, RZ, 0x3bbb989d ;  /* 0x3bbb989dff0b7424 */ /* 0x001fe200078e00ff */
[----:B------:R-:W-:Y:S02]  /*3380*/  MOV R13, 0x437c0000 ;  /* 0x437c0000000d7802 */ /* 0x000fe40000000f00 */
[----:B--2---:R-:W-:-:S05]  /*3390*/  FMUL R18, R18, UR9 ;  /* 0x0000000912127c20 */ /* 0x004fca0008400000 */
[----:B------:R-:W-:-:S05]  /*33a0*/  FMNMX R9, R34, R18, !PT ;  /* 0x0000001222097209 */ /* 0x000fca0007800000 */
[--C-:B------:R-:W-:Y:S01]  /*33b0*/  FADD R18, R18, -R9.reuse ;  /* 0x8000000912127221 */ /* 0x100fe20000000000 */
[----:B------:R-:W-:Y:S01]  /*33c0*/  FADD R8, R34, -R9 ;  /* 0x8000000922087221 */ /* 0x000fe20000000000 */
[----:B------:R-:W-:Y:S02]  /*33d0*/  MOV R34, R9 ;  /* 0x0000000900227202 */ /* 0x000fe40000000f00 */
[----:B------:R-:W-:-:S04]  /*33e0*/  FFMA.SAT R10, R18, R11, 0.5 ;  /* 0x3f000000120a7423 */ /* 0x000fc8000000200b */
[----:B------:R-:W-:Y:S01]  /*33f0*/  FFMA.RM R12, R10, R13, 12582913 ;  /* 0x4b4000010a0c7423 */ /* 0x000fe2000000400d */
[----:B------:R-:W-:-:S03]  /*3400*/  FFMA.SAT R10, R8, R11, 0.5 ;  /* 0x3f000000080a7423 */ /* 0x000fc6000000200b */
[----:B------:R-:W-:Y:S01]  /*3410*/  FADD R11, R12, -12583039 ;  /* 0xcb40007f0c0b7421 */ /* 0x000fe20000000000 */
[----:B------:R-:W-:Y:S01]  /*3420*/  FFMA.RM R10, R10, R13, 12582913 ;  /* 0x4b4000010a0a7423 */ /* 0x000fe2000000400d */
[----:B------:R-:W-:Y:S02]  /*3430*/  SHF.L.U32 R12, R12, 0x17, RZ ;  /* 0x000000170c0c7819 */ /* 0x000fe400000006ff */
[----:B------:R-:W-:Y:S01]  /*3440*/  FFMA R13, R18, 1.4426950216293334961, -R11 ;  /* 0x3fb8aa3b120d7823 */ /* 0x000fe2000000080b */
[C---:B------:R-:W-:Y:S01]  /*3450*/  FADD R11, R10.reuse, -12583039 ;  /* 0xcb40007f0a0b7421 */ /* 0x040fe20000000000 */
[----:B------:R-:W-:Y:S02]  /*3460*/  IMAD.SHL.U32 R10, R10, 0x800000, RZ ;  /* 0x008000000a0a7824 */ /* 0x000fe400078e00ff */
[----:B------:R-:W-:Y:S01]  /*3470*/  FFMA R13, R18, 1.925963033500011079e-08, R13 ;  /* 0x32a57060120d7823 */ /* 0x000fe2000000000d */
[----:B------:R-:W-:-:S04]  /*3480*/  FFMA R11, R8, 1.4426950216293334961, -R11 ;  /* 0x3fb8aa3b080b7823 */ /* 0x000fc8000000080b */
[----:B------:R-:W-:Y:S01]  /*3490*/  FFMA R11, R8, 1.925963033500011079e-08, R11 ;  /* 0x32a57060080b7823 */ /* 0x000fe2000000000b */
[----:B------:R-:W0:Y:S08]  /*34a0*/  MUFU.EX2 R13, R13 ;  /* 0x0000000d000d7308 */ /* 0x000e300000000800 */
[----:B------:R-:W1:Y:S01]  /*34b0*/  MUFU.EX2 R11, R11 ;  /* 0x0000000b000b7308 */ /* 0x000e620000000800 */
[----:B0-----:R-:W-:Y:S01]  /*34c0*/  FMUL R12, R12, R13 ;  /* 0x0000000d0c0c7220 */ /* 0x001fe20000400000 */
[----:B-1----:R-:W-:-:S04]  /*34d0*/  FMUL R10, R10, R11 ;  /* 0x0000000b0a0a7220 */ /* 0x002fc80000400000 */
[----:B------:R-:W-:-:S07]  /*34e0*/  FFMA R35, R35, R10, R12 ;  /* 0x0000000a23237223 */ /* 0x000fce000000000c */
.L_x_22:
[----:B------:R-:W-:Y:S05]  /*34f0*/  WARPSYNC.ALL ;  /* 0x0000000000007948 */ /* 0x000fea0003800000 */
[----:B------:R-:W5:Y:S01]  /*3500*/  LDCU UR9, c[0x0][0x3a8] ;  /* 0x00007500ff0977ac */ /* 0x000f620008000800 */
[----:B------:R-:W-:Y:S01]  /*3510*/  IADD3 R33, PT, PT, R33, 0x40, RZ ;  /* 0x0000004021217810 */ /* 0x000fe20007ffe0ff */
[----:B------:R-:W-:Y:S01]  /*3520*/  VIADD R32, R32, 0xffffffc0 ;  /* 0xffffffc020207836 */ /* 0x000fe20000000000 */
[----:B------:R-:W-:Y:S02]  /*3530*/  BAR.SYNC.DEFER_BLOCKING 0x0 ;  /* 0x0000000000007b1d */ /* 0x000fe40000010000 */
[----:B-----5:R-:W-:-:S13]  /*3540*/  ISETP.GE.AND P0, PT, R33, UR9, PT ;  /* 0x0000000921007c0c */ /* 0x020fda000bf06270 */
[----:B------:R-:W-:Y:S05]  /*3550*/  @!P0 BRA `(.L_x_52) ;  /* 0xffffffd800c48947 */ /* 0x000fea000383ffff */
.L_x_19:
[----:B------:R-:W-:Y:S01]  /*3560*/  ISETP.GE.AND P0, PT, R6, 0x20, PT ;  /* 0x000000200600780c */ /* 0x000fe20003f06270 */
[----:B------:R-:W-:-:S12]  /*3570*/  BSSY.RECONVERGENT B2, `(.L_x_53) ;  /* 0x00001be000027945 */ /* 0x000fd80003800200 */
[----:B------:R-:W-:Y:S05]  /*3580*/  @!P0 BRA `(.L_x_54) ;  /* 0x0000001800f08947 */ /* 0x000fea0003800000 */
[----:B------:R-:W-:Y:S01]  /*3590*/  ISETP.GE.U32.AND P0, PT, R24, 0x7, PT ;  /* 0x000000071800780c */ /* 0x000fe20003f06070 */
[----:B------:R-:W-:Y:S01]  /*35a0*/  BSSY.RECONVERGENT B1, `(.L_x_55) ;  /* 0x00000e6000017945 */ /* 0x000fe20003800200 */
[----:B0-23--:R-:W-:Y:S01]  /*35b0*/  MOV R8, UR14 ;  /* 0x0000000e00087c02 */ /* 0x00dfe20008000f00 */
[----:B-1----:R-:W-:-:S03]  /*35c0*/  IMAD.MOV.U32 R11, RZ, RZ, RZ ;  /* 0x000000ffff0b7224 */ /* 0x002fc600078e00ff */
[----:B----4-:R-:W-:-:S05]  /*35d0*/  LEA R9, R8, R27, 0x6 ;  /* 0x0000001b08097211 */ /* 0x010fca00078e30ff */
[----:B------:R-:W-:Y:S02]  /*35e0*/  IMAD R6, R9, R6, R28 ;  /* 0x0000000609067224 */ /* 0x000fe400078e021c */
[----:B------:R-:W-:Y:S05]  /*35f0*/  @!P0 BRA `(.L_x_56) ;  /* 0x0000000c00808947 */ /* 0x000fea0003800000 */
[----:B------:R-:W-:Y:S01]  /*3600*/  BSSY.RECONVERGENT B0, `(.L_x_57) ;  /* 0x00000de000007945 */ /* 0x000fe20003800200 */
[----:B------:R-:W-:-:S07]  /*3610*/  MOV R10, RZ ;  /* 0x000000ff000a7202 */ /* 0x000fce0000000f00 */
.L_x_82:
[----:B------:R-:W-:Y:S01]  /*3620*/  FSETP.GT.AND P2, PT, R35, RZ, PT ;  /* 0x000000ff2300720b */ /* 0x000fe20003f44000 */
[----:B------:R-:W-:Y:S01]  /*3630*/  BSSY.RECONVERGENT B5, `(.L_x_58) ;  /* 0x0000012000057945 */ /* 0x000fe20003800200 */
[----:B0-----:R-:W-:Y:S01]  /*3640*/  HFMA2 R9, -RZ, RZ, 0, 0 ;  /* 0x00000000ff097431 */ /* 0x001fe200000001ff */
[----:B------:R-:W-:-:S10]  /*3650*/  LEA R11, R10, UR8, 0x2 ;  /* 0x000000080a0b7c11 */ /* 0x000fd4000f8e10ff */
[----:B------:R-:W-:Y:S05]  /*3660*/  @!P2 BRA `(.L_x_59) ;  /* 0x000000000038a947 */ /* 0x000fea0003800000 */
[----:B------:R-:W2:Y:S01]  /*3670*/  LDL R8, [R11] ;  /* 0x000000000b087983 */ /* 0x000ea20000100800 */
[----:B------:R-:W0:Y:S01]  /*3680*/  MUFU.RCP R12, R35 ;  /* 0x00000023000c7308 */ /* 0x000e220000001000 */
[----:B------:R-:W-:Y:S01]  /*3690*/  BSSY.RECONVERGENT B6, `(.L_x_59) ;  /* 0x000000b000067945 */ /* 0x000fe20003800200 */
[----:B0-----:R-:W-:-:S04]  /*36a0*/  FFMA R9, R12, -R35, 1 ;  /* 0x3f8000000c097423 */ /* 0x001fc80000000823 */
[----:B------:R-:W-:Y:S02]  /*36b0*/  FFMA R9, R12, R9, R12 ;  /* 0x000000090c097223 */ /* 0x000fe4000000000c */
[----:B--2---:R-:W0:Y:S02]  /*36c0*/  FCHK P0, R8, R35 ;  /* 0x0000002308007302 */ /* 0x004e240000000000 */
[----:B------:R-:W-:-:S04]  /*36d0*/  FFMA R12, R8, R9, RZ ;  /* 0x00000009080c7223 */ /* 0x000fc800000000ff */
[----:B------:R-:W-:-:S04]  /*36e0*/  FFMA R13, R12, -R35, R8 ;  /* 0x800000230c0d7223 */ /* 0x000fc80000000008 */
[----:B------:R-:W-:Y:S01]  /*36f0*/  FFMA R9, R9, R13, R12 ;  /* 0x0000000d09097223 */ /* 0x000fe2000000000c */
[----:B0-----:R-:W-:Y:S06]  /*3700*/  @!P0 BRA `(.L_x_60) ;  /* 0x00000000000c8947 */ /* 0x001fec0003800000 */
[----:B------:R-:W-:-:S07]  /*3710*/  MOV R14, 0x3730 ;  /* 0x00003730000e7802 */ /* 0x000fce0000000f00 */
[----:B------:R-:W-:Y:S05]  /*3720*/  CALL.REL.NOINC `($__internal_0_$__cuda_sm3x_div_rn_noftz_f32_slowpath) ;  /* 0x00000024003c7944 */ /* 0x000fea0003c00000 */
[----:B------:R-:W-:-:S07]  /*3730*/  IMAD.MOV.U32 R9, RZ, RZ, R13 ;  /* 0x000000ffff097224 */ /* 0x000fce00078e000d */
.L_x_60:
[----:B------:R-:W-:Y:S05]  /*3740*/  BSYNC.RECONVERGENT B6 ;  /* 0x0000000000067941 */ /* 0x000fea0003800200 */
.L_x_59:
[----:B------:R-:W-:Y:S05]  /*3750*/  BSYNC.RECONVERGENT B5 ;  /* 0x0000000000057941 */ /* 0x000fea0003800200 */
.L_x_58:
[----:B------:R-:W0:Y:S01]  /*3760*/  LDCU.64 UR16, c[0x0][0x398] ;  /* 0x00007300ff1077ac */ /* 0x000e220008000a00 */
[----:B------:R-:W-:Y:S01]  /*3770*/  LEA R12, R10, R6, 0x5 ;  /* 0x000000060a0c7211 */ /* 0x000fe200078e28ff */
[----:B------:R-:W-:Y:S01]  /*3780*/  BSSY.RECONVERGENT B5, `(.L_x_61) ;  /* 0x0000018000057945 */ /* 0x000fe20003800200 */
[----:B------:R-:W-:Y:S02]  /*3790*/  F2FP.F16.F32.PACK_AB R13, RZ, R9 ;  /* 0x00000009ff0d723e */ /* 0x000fe400000000ff */
[----:B------:R-:W-:-:S04]  /*37a0*/  IADD3 R14, P0, PT, R12, UR4, RZ ;  /* 0x000000040c0e7c10 */ /* 0x000fc8000ff1e0ff */
[----:B------:R-:W-:Y:S02]  /*37b0*/  LEA.HI.X.SX32 R15, R12, UR7, 0x1, P0 ;  /* 0x000000070c0f7c11 */ /* 0x000fe400080f0eff */
[----:B0-----:R-:W-:-:S04]  /*37c0*/  LEA R8, P0, R14, UR16, 0x1 ;  /* 0x000000100e087c11 */ /* 0x001fc8000f8008ff */
[----:B------:R-:W-:Y:S02]  /*37d0*/  LEA.HI.X R9, R14, UR17, R15, 0x1, P0 ;  /* 0x000000110e097c11 */ /* 0x000fe400080f0c0f */
[----:B------:R-:W-:Y:S02]  /*37e0*/  PRMT R14, R13, 0x7610, R14 ;  /* 0x000076100d0e7816 */ /* 0x000fe4000000000e */
[----:B------:R-:W-:-:S03]  /*37f0*/  MOV R13, RZ ;  /* 0x000000ff000d7202 */ /* 0x000fc60000000f00 */
[----:B------:R0:W-:Y:S01]  /*3800*/  STG.E.U16 desc[UR12][R8.64], R14 ;  /* 0x0000000e08007986 */ /* 0x0001e2000c10150c */
[----:B------:R-:W-:Y:S05]  /*3810*/  @!P2 BRA `(.L_x_62) ;  /* 0x000000000038a947 */ /* 0x000fea0003800000 */
[----:B------:R-:W2:Y:S01]  /*3820*/  LDL R16, [R11+0x4] ;  /* 0x000004000b107983 */ /* 0x000ea20000100800 */
[----:B0-----:R-:W0:Y:S01]  /*3830*/  MUFU.RCP R8, R35 ;  /* 0x0000002300087308 */ /* 0x001e220000001000 */
        /* <DEDUP_REMOVED lines=8> */
[----:B------:R-:W-:Y:S01]  /*38c0*/  IMAD.MOV.U32 R8, RZ, RZ, R16 ;  /* 0x000000ffff087224 */ /* 0x000fe200078e0010 */
[----:B------:R-:W-:-:S07]  /*38d0*/  MOV R14, 0x38f0 ;  /* 0x000038f0000e7802 */ /* 0x000fce0000000f00 */
[----:B------:R-:W-:Y:S05]  /*38e0*/  CALL.REL.NOINC `($__internal_0_$__cuda_sm3x_div_rn_noftz_f32_slowpath) ;  /* 0x0000002000cc7944 */ /* 0x000fea0003c00000 */
.L_x_63:
[----:B------:R-:W-:Y:S05]  /*38f0*/  BSYNC.RECONVERGENT B6 ;  /* 0x0000000000067941 */ /* 0x000fea0003800200 */
.L_x_62:
[----:B------:R-:W-:Y:S05]  /*3900*/  BSYNC.RECONVERGENT B5 ;  /* 0x0000000000057941 */ /* 0x000fea0003800200 */
.L_x_61:
[----:B------:R-:W1:Y:S01]  /*3910*/  LDCU.64 UR16, c[0x0][0x398] ;  /* 0x00007300ff1077ac */ /* 0x000e620008000a00 */
[----:B0-----:R-:W-:Y:S01]  /*3920*/  IADD3 R8, PT, PT, R12, 0x20, RZ ;  /* 0x000000200c087810 */ /* 0x001fe20007ffe0ff */
[----:B------:R-:W-:Y:S01]  /*3930*/  BSSY.RECONVERGENT B5, `(.L_x_64) ;  /* 0x0000018000057945 */ /* 0x000fe20003800200 */
[----:B------:R-:W-:Y:S02]  /*3940*/  F2FP.F16.F32.PACK_AB R13, RZ, R13 ;  /* 0x0000000dff0d723e */ /* 0x000fe400000000ff */
[----:B------:R-:W-:-:S04]  /*3950*/  IADD3 R9, P0, PT, R8, UR4, RZ ;  /* 0x0000000408097c10 */ /* 0x000fc8000ff1e0ff */
[----:B------:R-:W-:Y:S02]  /*3960*/  LEA.HI.X.SX32 R14, R8, UR7, 0x1, P0 ;  /* 0x00000007080e7c11 */ /* 0x000fe400080f0eff */
[----:B-1----:R-:W-:-:S04]  /*3970*/  LEA R8, P0, R9, UR16, 0x1 ;  /* 0x0000001009087c11 */ /* 0x002fc8000f8008ff */
[--C-:B------:R-:W-:Y:S02]  /*3980*/  LEA.HI.X R9, R9, UR17, R14.reuse, 0x1, P0 ;  /* 0x0000001109097c11 */ /* 0x100fe400080f0c0e */
[----:B------:R-:W-:Y:S01]  /*3990*/  PRMT R14, R13, 0x7610, R14 ;  /* 0x000076100d0e7816 */ /* 0x000fe2000000000e */
[----:B------:R-:W-:-:S04]  /*39a0*/  HFMA2 R13, -RZ, RZ, 0, 0 ;  /* 0x00000000ff0d7431 */ /* 0x000fc800000001ff */
        /* <DEDUP_REMOVED lines=15> */
.L_x_66:
[----:B------:R-:W-:Y:S05]  /*3aa0*/  BSYNC.RECONVERGENT B6 ;  /* 0x0000000000067941 */ /* 0x000fea0003800200 */
.L_x_65:
[----:B------:R-:W-:Y:S05]  /*3ab0*/  BSYNC.RECONVERGENT B5 ;  /* 0x0000000000057941 */ /* 0x000fea0003800200 */
.L_x_64:
        /* <DEDUP_REMOVED lines=25> */
.L_x_69:
[----:B------:R-:W-:Y:S05]  /*3c50*/  BSYNC.RECONVERGENT B6 ;  /* 0x0000000000067941 */ /* 0x000fea0003800200 */
.L_x_68:
[----:B------:R-:W-:Y:S05]  /*3c60*/  BSYNC.RECONVERGENT B5 ;  /* 0x0000000000057941 */ /* 0x000fea0003800200 */
.L_x_67:
        /* <DEDUP_REMOVED lines=25> */
.L_x_72:
[----:B------:R-:W-:Y:S05]  /*3e00*/  BSYNC.RECONVERGENT B6 ;  /* 0x0000000000067941 */ /* 0x000fea0003800200 */
.L_x_71:
[----:B------:R-:W-:Y:S05]  /*3e10*/  BSYNC.RECONVERGENT B5 ;  /* 0x0000000000057941 */ /* 0x000fea0003800200 */
.L_x_70:
        /* <DEDUP_REMOVED lines=25> */
.L_x_75:
[----:B------:R-:W-:Y:S05]  /*3fb0*/  BSYNC.RECONVERGENT B6 ;  /* 0x0000000000067941 */ /* 0x000fea0003800200 */
.L_x_74:
[----:B------:R-:W-:Y:S05]  /*3fc0*/  BSYNC.RECONVERGENT B5 ;  /* 0x0000000000057941 */ /* 0x000fea0003800200 */
.L_x_73:
        /* <DEDUP_REMOVED lines=25> */
.L_x_78:
[----:B------:R-:W-:Y:S05]  /*4160*/  BSYNC.RECONVERGENT B6 ;  /* 0x0000000000067941 */ /* 0x000fea0003800200 */
.L_x_77:
[----:B------:R-:W-:Y:S05]  /*4170*/  BSYNC.RECONVERGENT B5 ;  /* 0x0000000000057941 */ /* 0x000fea0003800200 */
.L_x_76:
        /* <DEDUP_REMOVED lines=25> */
.L_x_81:
[----:B------:R-:W-:Y:S05]  /*4310*/  BSYNC.RECONVERGENT B6 ;  /* 0x0000000000067941 */ /* 0x000fea0003800200 */
.L_x_80:
[----:B------:R-:W-:Y:S05]  /*4320*/  BSYNC.RECONVERGENT B5 ;  /* 0x0000000000057941 */ /* 0x000fea0003800200 */
.L_x_79:
[----:B------:R-:W1:Y:S01]  /*4330*/  LDCU.64 UR16, c[0x0][0x398] ;  /* 0x00007300ff1077ac */ /* 0x000e620008000a00 */
[----:B------:R-:W-:Y:S02]  /*4340*/  IADD3 R12, PT, PT, R12, 0xe0, RZ ;  /* 0x000000e00c0c7810 */ /* 0x000fe40007ffe0ff */
[----:B------:R-:W-:Y:S02]  /*4350*/  F2FP.F16.F32.PACK_AB R13, RZ, R13 ;  /* 0x0000000dff0d723e */ /* 0x000fe400000000ff */
[----:B0-----:R-:W-:Y:S02]  /*4360*/  IADD3 R9, P0, PT, R12, UR4, RZ ;  /* 0x000000040c097c10 */ /* 0x001fe4000ff1e0ff */
[----:B------:R-:W-:Y:S02]  /*4370*/  IADD3 R10, PT, PT, R10, 0x8, RZ ;  /* 0x000000080a0a7810 */ /* 0x000fe40007ffe0ff */
[----:B------:R-:W-:Y:S02]  /*4380*/  LEA.HI.X.SX32 R12, R12, UR7, 0x1, P0 ;  /* 0x000000070c0c7c11 */ /* 0x000fe400080f0eff */
[----:B-1----:R-:W-:-:S04]  /*4390*/  LEA R8, P0, R9, UR16, 0x1 ;  /* 0x0000001009087c11 */ /* 0x002fc8000f8008ff */
[----:B------:R-:W-:Y:S02]  /*43a0*/  LEA.HI.X R9, R9, UR17, R12, 0x1, P0 ;  /* 0x0000001109097c11 */ /* 0x000fe400080f0c0c */
[----:B------:R-:W-:-:S03]  /*43b0*/  ISETP.NE.AND P0, PT, R10, R2, PT ;  /* 0x000000020a00720c */ /* 0x000fc60003f05270 */
[----:B------:R0:W-:Y:S10]  /*43c0*/  STG.E.U16 desc[UR12][R8.64], R13 ;  /* 0x0000000d08007986 */ /* 0x0001f4000c10150c */
[----:B------:R-:W-:Y:S05]  /*43d0*/  @P0 BRA `(.L_x_82) ;  /* 0xfffffff000900947 */ /* 0x000fea000383ffff */
[----:B------:R-:W-:Y:S05]  /*43e0*/  BSYNC.RECONVERGENT B0 ;  /* 0x0000000000007941 */ /* 0x000fea0003800200 */
.L_x_57:
[----:B------:R-:W-:-:S07]  /*43f0*/  IMAD.MOV.U32 R11, RZ, RZ, R2 ;  /* 0x000000ffff0b7224 */ /* 0x000fce00078e0002 */
.L_x_56:
[----:B------:R-:W-:Y:S05]  /*4400*/  BSYNC.RECONVERGENT B1 ;  /* 0x0000000000017941 */ /* 0x000fea0003800200 */
.L_x_55:
[----:B------:R-:W-:-:S13]  /*4410*/  ISETP.NE.AND P0, PT, R23, RZ, PT ;  /* 0x000000ff1700720c */ /* 0x000fda0003f05270 */
[----:B------:R-:W-:Y:S05]  /*4420*/  @!P0 BRA `(.L_x_54) ;  /* 0x0000000c00488947 */ /* 0x000fea0003800000 */
[----:B------:R-:W-:Y:S01]  /*4430*/  ISETP.GE.U32.AND P0, PT, R22, 0x3, PT ;  /* 0x000000031600780c */ /* 0x000fe20003f06070 */
[----:B------:R-:W-:-:S12]  /*4440*/  BSSY.RECONVERGENT B0, `(.L_x_83) ;  /* 0x0000071000007945 */ /* 0x000fd80003800200 */
[----:B------:R-:W-:Y:S05]  /*4450*/  @!P0 BRA `(.L_x_84) ;  /* 0x0000000400bc8947 */ /* 0x000fea0003800000 */
        /* <DEDUP_REMOVED lines=15> */
[----:B------:R-:W-:Y:S02]  /*4550*/  MOV R8, R14 ;  /* 0x0000000e00087202 */ /* 0x000fe40000000f00 */
[----:B------:R-:W-:-:S07]  /*4560*/  MOV R14, 0x4580 ;  /* 0x00004580000e7802 */ /* 0x000fce0000000f00 */
[----:B------:R-:W-:Y:S05]  /*4570*/  CALL.REL.NOINC `($__internal_0_$__cuda_sm3x_div_rn_noftz_f32_slowpath) ;  /* 0x0000001400a87944 */ /* 0x000fea0003c00000 */
[----:B------:R-:W-:-:S07]  /*4580*/  IMAD.MOV.U32 R9, RZ, RZ, R13 ;  /* 0x000000ffff097224 */ /* 0x000fce00078e000d */
.L_x_87:
[----:B------:R-:W-:Y:S05]  /*4590*/  BSYNC.RECONVERGENT B5 ;  /* 0x0000000000057941 */ /* 0x000fea0003800200 */
.L_x_86:
[----:B------:R-:W-:Y:S05]  /*45a0*/  BSYNC.RECONVERGENT B1 ;  /* 0x0000000000017941 */ /* 0x000fea0003800200 */
.L_x_85:
        /* <DEDUP_REMOVED lines=25> */
.L_x_90:
[----:B------:R-:W-:Y:S05]  /*4740*/  BSYNC.RECONVERGENT B5 ;  /* 0x0000000000057941 */ /* 0x000fea0003800200 */
.L_x_89:
[----:B------:R-:W-:Y:S05]  /*4750*/  BSYNC.RECONVERGENT B1 ;  /* 0x0000000000017941 */ /* 0x000fea0003800200 */
.L_x_88:
        /* <DEDUP_REMOVED lines=25> */
.L_x_93:
[----:B------:R-:W-:Y:S05]  /*48f0*/  BSYNC.RECONVERGENT B5 ;  /* 0x0000000000057941 */ /* 0x000fea0003800200 */
.L_x_92:
[----:B------:R-:W-:Y:S05]  /*4900*/  BSYNC.RECONVERGENT B1 ;  /* 0x0000000000017941 */ /* 0x000fea0003800200 */
.L_x_91:
[----:B------:R-:W1:Y:S01]  /*4910*/  LDCU.64 UR16, c[0x0][0x398] ;  /* 0x00007300ff1077ac */ /* 0x000e620008000a00 */
[----:B0-----:R-:W-:Y:S01]  /*4920*/  VIADD R8, R10, 0x40 ;  /* 0x000000400a087836 */ /* 0x001fe20000000000 */
[----:B------:R-:W-:Y:S01]  /*4930*/  F2FP.F16.F32.PACK_AB R13, RZ, R13 ;  /* 0x0000000dff0d723e */ /* 0x000fe200000000ff */
[----:B------:R-:W-:Y:S03]  /*4940*/  BSSY.RECONVERGENT B1, `(.L_x_94) ;  /* 0x0000017000017945 */ /* 0x000fe60003800200 */
        /* <DEDUP_REMOVED lines=21> */
.L_x_96:
[----:B------:R-:W-:Y:S05]  /*4aa0*/  BSYNC.RECONVERGENT B5 ;  /* 0x0000000000057941 */ /* 0x000fea0003800200 */
.L_x_95:
[----:B------:R-:W-:Y:S05]  /*4ab0*/  BSYNC.RECONVERGENT B1 ;  /* 0x0000000000017941 */ /* 0x000fea0003800200 */
.L_x_94:
[----:B------:R-:W1:Y:S01]  /*4ac0*/  LDCU.64 UR16, c[0x0][0x398] ;  /* 0x00007300ff1077ac */ /* 0x000e620008000a00 */
[----:B------:R-:W-:Y:S01]  /*4ad0*/  IADD3 R10, PT, PT, R10, 0x60, RZ ;  /* 0x000000600a0a7810 */ /* 0x000fe20007ffe0ff */
[----:B------:R-:W-:Y:S01]  /*4ae0*/  VIADD R11, R11, 0x4 ;  /* 0x000000040b0b7836 */ /* 0x000fe20000000000 */
[----:B------:R-:W-:Y:S02]  /*4af0*/  F2FP.F16.F32.PACK_AB R13, RZ, R13 ;  /* 0x0000000dff0d723e */ /* 0x000fe400000000ff */
[----:B0-----:R-:W-:-:S04]  /*4b00*/  IADD3 R9, P0, PT, R10, UR4, RZ ;  /* 0x000000040a097c10 */ /* 0x001fc8000ff1e0ff */
[----:B------:R-:W-:Y:S02]  /*4b10*/  LEA.HI.X.SX32 R10, R10, UR7, 0x1, P0 ;  /* 0x000000070a0a7c11 */ /* 0x000fe400080f0eff */
[----:B-1----:R-:W-:-:S04]  /*4b20*/  LEA R8, P0, R9, UR16, 0x1 ;  /* 0x0000001009087c11 */ /* 0x002fc8000f8008ff */
[----:B------:R-:W-:-:S05]  /*4b30*/  LEA.HI.X R9, R9, UR17, R10, 0x1, P0 ;  /* 0x0000001109097c11 */ /* 0x000fca00080f0c0a */
[----:B------:R1:W-:Y:S04]  /*4b40*/  STG.E.U16 desc[UR12][R8.64], R13 ;  /* 0x0000000d08007986 */ /* 0x0003e8000c10150c */
.L_x_84:
[----:B------:R-:W-:Y:S05]  /*4b50*/  BSYNC.RECONVERGENT B0 ;  /* 0x0000000000007941 */ /* 0x000fea0003800200 */
.L_x_83:
[----:B------:R-:W-:-:S13]  /*4b60*/  ISETP.NE.AND P0, PT, R21, RZ, PT ;  /* 0x000000ff1500720c */ /* 0x000fda0003f05270 */
[----:B------:R-:W-:Y:S05]  /*4b70*/  @!P0 BRA `(.L_x_54) ;  /* 0x0000000400748947 */ /* 0x000fea0003800000 */
[----:B------:R-:W-:Y:S01]  /*4b80*/  ISETP.NE.AND P0, PT, R20, RZ, PT ;  /* 0x000000ff1400720c */ /* 0x000fe20003f05270 */
[----:B------:R-:W-:-:S12]  /*4b90*/  BSSY.RECONVERGENT B0, `(.L_x_97) ;  /* 0x000003b000007945 */ /* 0x000fd80003800200 */
[----:B------:R-:W-:Y:S05]  /*4ba0*/  @!P0 BRA `(.L_x_98) ;  /* 0x0000000000e48947 */ /* 0x000fea0003800000 */
[----:B------:R-:W-:Y:S01]  /*4bb0*/  FSETP.GT.AND P2, PT, R35, RZ, PT ;  /* 0x000000ff2300720b */ /* 0x000fe20003f44000 */
[----:B------:R-:W-:Y:S01]  /*4bc0*/  BSSY.RECONVERGENT B1, `(.L_x_99) ;  /* 0x0000013000017945 */ /* 0x000fe20003800200 */
[----:B01----:R-:W-:Y:S01]  /*4bd0*/  HFMA2 R9, -RZ, RZ, 0, 0 ;  /* 0x00000000ff097431 */ /* 0x003fe200000001ff */
        /* <DEDUP_REMOVED lines=15> */
[----:B------:R-:W-:-:S07]  /*4cd0*/  MOV R9, R13 ;  /* 0x0000000d00097202 */ /* 0x000fce0000000f00 */
.L_x_101:
[----:B------:R-:W-:Y:S05]  /*4ce0*/  BSYNC.RECONVERGENT B5 ;  /* 0x0000000000057941 */ /* 0x000fea0003800200 */
.L_x_100:
[----:B------:R-:W-:Y:S05]  /*4cf0*/  BSYNC.RECONVERGENT B1 ;  /* 0x0000000000017941 */ /* 0x000fea0003800200 */
.L_x_99:
[----:B------:R-:W0:Y:S01]  /*4d00*/  LDCU.64 UR16, c[0x0][0x398] ;  /* 0x00007300ff1077ac */ /* 0x000e220008000a00 */
[----:B------:R-:W-:Y:S01]  /*4d10*/  IMAD R10, R11, 0x20, R6 ;  /* 0x000000200b0a7824 */ /* 0x000fe200078e0206 */
[----:B------:R-:W-:Y:S01]  /*4d20*/  F2FP.F16.F32.PACK_AB R13, RZ, R9 ;  /* 0x00000009ff0d723e */ /* 0x000fe200000000ff */
[----:B------:R-:W-:Y:S03]  /*4d30*/  BSSY.RECONVERGENT B1, `(.L_x_102) ;  /* 0x0000017000017945 */ /* 0x000fe60003800200 */
        /* <DEDUP_REMOVED lines=21> */
.L_x_104:
[----:B------:R-:W-:Y:S05]  /*4e90*/  BSYNC.RECONVERGENT B5 ;  /* 0x0000000000057941 */ /* 0x000fea0003800200 */
.L_x_103:
[----:B------:R-:W-:Y:S05]  /*4ea0*/  BSYNC.RECONVERGENT B1 ;  /* 0x0000000000017941 */ /* 0x000fea0003800200 */
.L_x_102:
        /* <DEDUP_REMOVED lines=9> */
.L_x_98:
[----:B------:R-:W-:Y:S05]  /*4f40*/  BSYNC.RECONVERGENT B0 ;  /* 0x0000000000007941 */ /* 0x000fea0003800200 */
.L_x_97:
[----:B------:R-:W-:-:S13]  /*4f50*/  ISETP.NE.AND P0, PT, R3, RZ, PT ;  /* 0x000000ff0300720c */ /* 0x000fda0003f05270 */
[----:B------:R-:W-:Y:S05]  /*4f60*/  @!P0 BRA `(.L_x_54) ;  /* 0x0000000000788947 */ /* 0x000fea0003800000 */
[----:B------:R-:W-:Y:S01]  /*4f70*/  FSETP.GT.AND P0, PT, R35, RZ, PT ;  /* 0x000000ff2300720b */ /* 0x000fe20003f04000 */
[----:B------:R-:W-:Y:S01]  /*4f80*/  BSSY.RECONVERGENT B0, `(.L_x_105) ;  /* 0x0000014000007945 */ /* 0x000fe20003800200 */
[----:B012---:R-:W-:-:S11]  /*4f90*/  HFMA2 R9, -RZ, RZ, 0, 0 ;  /* 0x00000000ff097431 */ /* 0x007fd600000001ff */
[----:B------:R-:W-:Y:S05]  /*4fa0*/  @!P0 BRA `(.L_x_106) ;  /* 0x0000000000448947 */ /* 0x000fea0003800000 */
[----:B------:R-:W-:-:S06]  /*4fb0*/  LEA R9, R11, UR8, 0x2 ;  /* 0x000000080b097c11 */ /* 0x000fcc000f8e10ff */
        /* <DEDUP_REMOVED lines=14> */
.L_x_108:
[----:B------:R-:W-:Y:S05]  /*50a0*/  BSYNC.RECONVERGENT B1 ;  /* 0x0000000000017941 */ /* 0x000fea0003800200 */
.L_x_107:
[----:B------:R-:W-:-:S07]  /*50b0*/  IMAD.MOV.U32 R9, RZ, RZ, R8 ;  /* 0x000000ffff097224 */ /* 0x000fce00078e0008 */
.L_x_106:
[----:B------:R-:W-:Y:S05]  /*50c0*/  BSYNC.RECONVERGENT B0 ;  /* 0x0000000000007941 */ /* 0x000fea0003800200 */
.L_x_105:
[----:B------:R-:W0:Y:S01]  /*50d0*/  LDCU.64 UR16, c[0x0][0x398] ;  /* 0x00007300ff1077ac */ /* 0x000e220008000a00 */
[----:B------:R-:W-:-:S04]  /*50e0*/  LEA R6, R11, R6, 0x5 ;  /* 0x000000060b067211 */ /* 0x000fc800078e28ff */
[----:B------:R-:W-:-:S04]  /*50f0*/  IADD3 R10, P0, PT, R6, UR4, RZ ;  /* 0x00000004060a7c10 */ /* 0x000fc8000ff1e0ff */
[----:B------:R-:W-:Y:S02]  /*5100*/  LEA.HI.X.SX32 R11, R6, UR7, 0x1, P0 ;  /* 0x00000007060b7c11 */ /* 0x000fe400080f0eff */
[----:B------:R-:W-:Y:S02]  /*5110*/  F2FP.F16.F32.PACK_AB R6, RZ, R9 ;  /* 0x00000009ff06723e */ /* 0x000fe400000000ff */
[----:B0-----:R-:W-:-:S04]  /*5120*/  LEA R8, P0, R10, UR16, 0x1 ;  /* 0x000000100a087c11 */ /* 0x001fc8000f8008ff */
[----:B------:R-:W-:-:S05]  /*5130*/  LEA.HI.X R9, R10, UR17, R11, 0x1, P0 ;  /* 0x000000110a097c11 */ /* 0x000fca00080f0c0b */
[----:B------:R0:W-:Y:S04]  /*5140*/  STG.E.U16 desc[UR12][R8.64], R6 ;  /* 0x0000000608007986 */ /* 0x0001e8000c10150c */
.L_x_54:
[----:B------:R-:W-:Y:S05]  /*5150*/  BSYNC.RECONVERGENT B2 ;  /* 0x0000000000027941 */ /* 0x000fea0003800200 */
.L_x_53:
[----:B------:R-:W-:-:S04]  /*5160*/  IADD3 R27, PT, PT, R27, 0x4, RZ ;  /* 0x000000041b1b7810 */ /* 0x000fc80007ffe0ff */
[----:B------:R-:W-:-:S13]  /*5170*/  ISETP.GE.AND P0, PT, R27, UR6, PT ;  /* 0x000000061b007c0c */ /* 0x000fda000bf06270 */
[----:B------:R-:W-:Y:S05]  /*5180*/  @!P0 BRA `(.L_x_109) ;  /* 0xffffffb400708947 */ /* 0x000fea000383ffff */
[----:B------:R-:W-:Y:S05]  /*5190*/  EXIT ;  /* 0x000000000000794d */ /* 0x000fea0003800000 */
.L_x_35:
[----:B------:R-:W-:Y:S01]  /*51a0*/  HFMA2 R16, -RZ, RZ, 0, 1.847743988037109375e-06 ;  /* 0x0000001fff107431 */ /* 0x000fe200000001ff */
[----:B------:R-:W-:Y:S01]  /*51b0*/  BSSY B1, `(.L_x_110) ;  /* 0x0000007000017945 */ /* 0x000fe20003800000 */
[----:B------:R-:W-:Y:S01]  /*51c0*/  MOV R36, R19 ;  /* 0x0000001300247202 */ /* 0x000fe20000000f00 */
[----:B------:R-:W-:Y:S01]  /*51d0*/  IMAD.MOV.U32 R17, RZ, RZ, 0x10 ;  /* 0x00000010ff117424 */ /* 0x000fe200078e00ff */
[----:B------:R-:W-:-:S07]  /*51e0*/  MOV R15, 0xffffffff ;  /* 0xffffffff000f7802 */ /* 0x000fce0000000f00 */
[----:B012---:R-:W-:Y:S05]  /*51f0*/  WARPSYNC.COLLECTIVE R15, `(.L_x_111) ;  /* 0x000000000f087348 */ /* 0x007fea0003c00000 */
[----:B------:R3:W4:Y:S02]  /*5200*/  SHFL.BFLY P2, R18, R36, R17, R16 ;  /* 0x0c00001124127389 */ /* 0x0007240000040010 */
[----:B01234-:R-:W-:Y:S05]  /*5210*/  ENDCOLLECTIVE ;  /* 0x000000000000791b */ /* 0x01ffea0003800000 */
.L_x_111:
[----:B------:R-:W-:Y:S05]  /*5220*/  BSYNC B1 ;  /* 0x0000000000017941 */ /* 0x000fea0003800000 */
.L_x_110:
[----:B------:R-:W-:Y:S01]  /*5230*/  FADD R8, R18, R19 ;  /* 0x0000001312087221 */ /* 0x000fe20000000000 */
[----:B------:R-:W-:Y:S02]  /*5240*/  HFMA2 R16, -RZ, RZ, 0, 1.847743988037109375e-06 ;  /* 0x0000001fff107431 */ /* 0x000fe400000001ff */
[----:B------:R-:W-:Y:S01]  /*5250*/  IMAD.MOV.U32 R17, RZ, RZ, 0x8 ;  /* 0x00000008ff117424 */ /* 0x000fe200078e00ff */
[----:B------:R-:W-:Y:S02]  /*5260*/  MOV R15, 0xffffffff ;  /* 0xffffffff000f7802 */ /* 0x000fe40000000f00 */
[----:B------:R-:W-:-:S07]  /*5270*/  MOV R36, R8 ;  /* 0x0000000800247202 */ /* 0x000fce0000000f00 */
[----:B------:R-:W-:Y:S05]  /*5280*/  WARPSYNC.COLLECTIVE R15, `(.L_x_112) ;  /* 0x000000000f087348 */ /* 0x000fea0003c00000 */
[----:B------:R0:W1:Y:S02]  /*5290*/  SHFL.BFLY P2, R18, R36, R17, R16 ;  /* 0x0c00001124127389 */ /* 0x0000640000040010 */
[----:B01----:R-:W-:Y:S05]  /*52a0*/  ENDCOLLECTIVE ;  /* 0x000000000000791b */ /* 0x003fea0003800000 */
.L_x_112:
[----:B------:R-:W-:Y:S02]  /*52b0*/  IMAD.MOV.U32 R17, RZ, RZ, 0x4 ;  /* 0x00000004ff117424 */ /* 0x000fe400078e00ff */
[----:B------:R-:W-:-:S05]  /*52c0*/  FADD R9, R8, R18 ;  /* 0x0000001208097221 */ /* 0x000fca0000000000 */
[----:B------:R-:W-:-:S07]  /*52d0*/  MOV R36, R9 ;  /* 0x0000000900247202 */ /* 0x000fce0000000f00 */
[----:B------:R-:W-:Y:S05]  /*52e0*/  WARPSYNC.COLLECTIVE R15, `(.L_x_113) ;  /* 0x000000000f087348 */ /* 0x000fea0003c00000 */
[----:B------:R0:W1:Y:S02]  /*52f0*/  SHFL.BFLY P2, R18, R36, R17, R16 ;  /* 0x0c00001124127389 */ /* 0x0000640000040010 */
[----:B01----:R-:W-:Y:S05]  /*5300*/  ENDCOLLECTIVE ;  /* 0x000000000000791b */ /* 0x003fea0003800000 */
.L_x_113:
[----:B------:R-:W-:Y:S02]  /*5310*/  HFMA2 R17, -RZ, RZ, 0, 1.1920928955078125e-07 ;  /* 0x00000002ff117431 */ /* 0x000fe400000001ff */
[----:B------:R-:W-:-:S05]  /*5320*/  FADD R10, R9, R18 ;  /* 0x00000012090a7221 */ /* 0x000fca0000000000 */
[----:B------:R-:W-:-:S07]  /*5330*/  MOV R36, R10 ;  /* 0x0000000a00247202 */ /* 0x000fce0000000f00 */
[----:B------:R-:W-:Y:S05]  /*5340*/  WARPSYNC.COLLECTIVE R15, `(.L_x_114) ;  /* 0x000000000f087348 */ /* 0x000fea0003c00000 */
[----:B------:R0:W1:Y:S02]  /*5350*/  SHFL.BFLY P2, R18, R36, R17, R16 ;  /* 0x0c00001124127389 */ /* 0x0000640000040010 */
[----:B01----:R-:W-:Y:S05]  /*5360*/  ENDCOLLECTIVE ;  /* 0x000000000000791b */ /* 0x003fea0003800000 */
.L_x_114:
[----:B------:R-:W-:Y:S02]  /*5370*/  IMAD.MOV.U32 R17, RZ, RZ, 0x1 ;  /* 0x00000001ff117424 */ /* 0x000fe400078e00ff */
[----:B------:R-:W-:-:S05]  /*5380*/  FADD R11, R10, R18 ;  /* 0x000000120a0b7221 */ /* 0x000fca0000000000 */
[----:B------:R-:W-:-:S07]  /*5390*/  MOV R36, R11 ;  /* 0x0000000b00247202 */ /* 0x000fce0000000f00 */
[----:B------:R-:W-:Y:S05]  /*53a0*/  WARPSYNC.COLLECTIVE R15, `(.L_x_115) ;  /* 0x000000000f087348 */ /* 0x000fea0003c00000 */
[----:B------:R0:W1:Y:S02]  /*53b0*/  SHFL.BFLY P2, R18, R36, R17, R16 ;  /* 0x0c00001124127389 */ /* 0x0000640000040010 */
[----:B01----:R-:W-:Y:S05]  /*53c0*/  ENDCOLLECTIVE ;  /* 0x000000000000791b */ /* 0x003fea0003800000 */
.L_x_115:
[----:B------:R-:W-:Y:S05]  /*53d0*/  BRA `(.L_x_116) ;  /* 0xffffffc800c07947 */ /* 0x000fea000383ffff */
.L_x_49:
[----:B------:R-:W-:Y:S01]  /*53e0*/  HFMA2 R36, -RZ, RZ, 0, 0 ;  /* 0x00000000ff247431 */ /* 0x000fe200000001ff */
[----:B------:R-:W-:Y:S01]  /*53f0*/  BSSY B1, `(.L_x_117) ;  /* 0x0000007000017945 */ /* 0x000fe20003800000 */
[----:B------:R-:W-:Y:S01]  /*5400*/  HFMA2 R16, -RZ, RZ, 0, 1.847743988037109375e-06 ;  /* 0x0000001fff107431 */ /* 0x000fe200000001ff */
[----:B------:R-:W-:Y:S01]  /*5410*/  MOV R17, 0x10 ;  /* 0x0000001000117802 */ /* 0x000fe20000000f00 */
[----:B------:R-:W-:-:S07]  /*5420*/  IMAD.MOV.U32 R15, RZ, RZ, -0x1 ;  /* 0xffffffffff0f7424 */ /* 0x000fce00078e00ff */
[----:B------:R-:W-:Y:S05]  /*5430*/  WARPSYNC.COLLECTIVE R15, `(.L_x_118) ;  /* 0x000000000f087348 */ /* 0x000fea0003c00000 */
[----:B------:R0:W1:Y:S02]  /*5440*/  SHFL.BFLY P2, R18, R36, R17, R16 ;  /* 0x0c00001124127389 */ /* 0x0000640000040010 */
[----:B01----:R-:W-:Y:S05]  /*5450*/  ENDCOLLECTIVE ;  /* 0x000000000000791b */ /* 0x003fea0003800000 */
.L_x_118:
[----:B------:R-:W-:Y:S05]  /*5460*/  BSYNC B1 ;  /* 0x0000000000017941 */ /* 0x000fea0003800000 */
.L_x_117:
[----:B------:R-:W-:Y:S01]  /*5470*/  FADD R11, RZ, R18 ;  /* 0x00000012ff0b7221 */ /* 0x000fe20000000000 */
[----:B------:R-:W-:Y:S01]  /*5480*/  HFMA2 R17, -RZ, RZ, 0, 4.76837158203125e-07 ;  /* 0x00000008ff117431 */ /* 0x000fe200000001ff */
[----:B------:R-:W-:Y:S01]  /*5490*/  MOV R16, 0x1f ;  /* 0x0000001f00107802 */ /* 0x000fe20000000f00 */
[----:B------:R-:W-:Y:S01]  /*54a0*/  IMAD.MOV.U32 R15, RZ, RZ, -0x1 ;  /* 0xffffffffff0f7424 */ /* 0x000fe200078e00ff */
[----:B------:R-:W0:Y:S01]  /*54b0*/  LDC R10, c[0x0][0x3b0] ;  /* 0x0000ec00ff0a7b82 */ /* 0x000e220000000800 */
[----:B------:R-:W-:-:S07]  /*54c0*/  MOV R36, R11 ;  /* 0x0000000b00247202 */ /* 0x000fce0000000f00 */
[----:B0-----:R-:W-:Y:S05]  /*54d0*/  WARPSYNC.COLLECTIVE R15, `(.L_x_119) ;  /* 0x000000000f087348 */ /* 0x001fea0003c00000 */
[----:B------:R1:W2:Y:S02]  /*54e0*/  SHFL.BFLY P2, R18, R36, R17, R16 ;  /* 0x0c00001124127389 */ /* 0x0002a40000040010 */
[----:B012---:R-:W-:Y:S05]  /*54f0*/  ENDCOLLECTIVE ;  /* 0x000000000000791b */ /* 0x007fea0003800000 */
.L_x_119:
[----:B------:R-:W-:Y:S02]  /*5500*/  HFMA2 R17, -RZ, RZ, 0, 2.384185791015625e-07 ;  /* 0x00000004ff117431 */ /* 0x000fe400000001ff */
[----:B------:R-:W-:-:S05]  /*5510*/  FADD R12, R11, R18 ;  /* 0x000000120b0c7221 */ /* 0x000fca0000000000 */
[----:B------:R-:W-:-:S07]  /*5520*/  MOV R36, R12 ;  /* 0x0000000c00247202 */ /* 0x000fce0000000f00 */
[----:B------:R-:W-:Y:S05]  /*5530*/  WARPSYNC.COLLECTIVE R15, `(.L_x_120) ;  /* 0x000000000f087348 */ /* 0x000fea0003c00000 */
[----:B------:R0:W1:Y:S02]  /*5540*/  SHFL.BFLY P2, R18, R36, R17, R16 ;  /* 0x0c00001124127389 */ /* 0x0000640000040010 */
[----:B01----:R-:W-:Y:S05]  /*5550*/  ENDCOLLECTIVE ;  /* 0x000000000000791b */ /* 0x003fea0003800000 */
.L_x_120:
[----:B------:R-:W-:Y:S02]  /*5560*/  IMAD.MOV.U32 R17, RZ, RZ, 0x2 ;  /* 0x00000002ff117424 */ /* 0x000fe400078e00ff */
[----:B------:R-:W-:Y:S01]  /*5570*/  FADD R13, R12, R18 ;  /* 0x000000120c0d7221 */ /* 0x000fe20000000000 */
[----:B------:R-:W-:-:S04]  /*5580*/  MOV R12, 0x3bbb989d ;  /* 0x3bbb989d000c7802 */ /* 0x000fc80000000f00 */
[----:B------:R-:W-:-:S07]  /*5590*/  MOV R36, R13 ;  /* 0x0000000d00247202 */ /* 0x000fce0000000f00 */
[----:B------:R-:W-:Y:S05]  /*55a0*/  WARPSYNC.COLLECTIVE R15, `(.L_x_121) ;  /* 0x000000000f087348 */ /* 0x000fea0003c00000 */
[----:B------:R0:W1:Y:S02]  /*55b0*/  SHFL.BFLY P2, R18, R36, R17, R16 ;  /* 0x0c00001124127389 */ /* 0x0000640000040010 */
[----:B01----:R-:W-:Y:S05]  /*55c0*/  ENDCOLLECTIVE ;  /* 0x000000000000791b */ /* 0x003fea0003800000 */
.L_x_121:
[----:B------:R-:W-:Y:S02]  /*55d0*/  HFMA2 R17, -RZ, RZ, 0, 5.9604644775390625e-08 ;  /* 0x00000001ff117431 */ /* 0x000fe400000001ff */
[----:B------:R-:W-:Y:S01]  /*55e0*/  FADD R29, R13, R18 ;  /* 0x000000120d1d7221 */ /* 0x000fe20000000000 */
[----:B------:R-:W-:-:S04]  /*55f0*/  IMAD.MOV.U32 R13, RZ, RZ, 0x437c0000 ;  /* 0x437c0000ff0d7424 */ /* 0x000fc800078e00ff */
[----:B------:R-:W-:-:S07]  /*5600*/  MOV R36, R29 ;  /* 0x0000001d00247202 */ /* 0x000fce0000000f00 */
[----:B------:R-:W-:Y:S05]  /*5610*/  WARPSYNC.COLLECTIVE R15, `(.L_x_122) ;  /* 0x000000000f087348 */ /* 0x000fea0003c00000 */
[----:B------:R0:W1:Y:S02]  /*5620*/  SHFL.BFLY P2, R18, R36, R17, R16 ;  /* 0x0c00001124127389 */ /* 0x0000640000040010 */
[----:B01----:R-:W-:Y:S05]  /*5630*/  ENDCOLLECTIVE ;  /* 0x000000000000791b */ /* 0x003fea0003800000 */
.L_x_122:
[----:B------:R-:W-:Y:S02]  /*5640*/  HFMA2 R36, -RZ, RZ, 0, 0 ;  /* 0x00000000ff247431 */ /* 0x000fe400000001ff */
[----:B------:R-:W-:Y:S02]  /*5650*/  IMAD.MOV.U32 R17, RZ, RZ, 0x10 ;  /* 0x00000010ff117424 */ /* 0x000fe400078e00ff */
[----:B------:R-:W-:-:S04]  /*5660*/  FADD R29, R29, R18 ;  /* 0x000000121d1d7221 */ /* 0x000fc80000000000 */
[----:B------:R-:W-:-:S05]  /*5670*/  FMUL R29, R29, R10 ;  /* 0x0000000a1d1d7220 */ /* 0x000fca0000400000 */
[----:B------:R-:W-:-:S05]  /*5680*/  FMNMX R11, R29, R34, !PT ;  /* 0x000000221d0b7209 */ /* 0x000fca0007800000 */
[----:B------:R-:W-:Y:S01]  /*5690*/  FADD R19, -R11, R34 ;  /* 0x000000220b137221 */ /* 0x000fe20000000100 */
[----:B------:R-:W-:-:S03]  /*56a0*/  FADD R29, R29, -R11 ;  /* 0x8000000b1d1d7221 */ /* 0x000fc60000000000 */
[-C--:B------:R-:W-:Y:S01]  /*56b0*/  FFMA.SAT R14, R19, R12.reuse, 0.5 ;  /* 0x3f000000130e7423 */ /* 0x080fe2000000200c */
[----:B------:R-:W-:-:S03]  /*56c0*/  FFMA.SAT R18, R29, R12, 0.5 ;  /* 0x3f0000001d127423 */ /* 0x000fc6000000200c */
[-C--:B------:R-:W-:Y:S01]  /*56d0*/  FFMA.RM R14, R14, R13.reuse, 12582913 ;  /* 0x4b4000010e0e7423 */ /* 0x080fe2000000400d */
[----:B------:R-:W-:-:S03]  /*56e0*/  FFMA.RM R18, R18, R13, 12582913 ;  /* 0x4b40000112127423 */ /* 0x000fc6000000400d */
[----:B------:R-:W-:Y:S01]  /*56f0*/  FADD R16, R14, -12583039 ;  /* 0xcb40007f0e107421 */ /* 0x000fe20000000000 */
[----:B------:R-:W-:Y:S01]  /*5700*/  FADD R34, R18, -12583039 ;  /* 0xcb40007f12227421 */ /* 0x000fe20000000000 */
[----:B------:R-:W-:Y:S02]  /*5710*/  SHF.L.U32 R14, R14, 0x17, RZ ;  /* 0x000000170e0e7819 */ /* 0x000fe400000006ff */
[----:B------:R-:W-:Y:S01]  /*5720*/  FFMA R16, R19, 1.4426950216293334961, -R16 ;  /* 0x3fb8aa3b13107823 */ /* 0x000fe20000000810 */
[----:B------:R-:W-:Y:S01]  /*5730*/  FFMA R34, R29, 1.4426950216293334961, -R34 ;  /* 0x3fb8aa3b1d227823 */ /* 0x000fe20000000822 */
[----:B------:R-:W-:Y:S02]  /*5740*/  SHF.L.U32 R18, R18, 0x17, RZ ;  /* 0x0000001712127819 */ /* 0x000fe400000006ff */
[----:B------:R-:W-:Y:S01]  /*5750*/  FFMA R16, R19, 1.925963033500011079e-08, R16 ;  /* 0x32a5706013107823 */ /* 0x000fe20000000010 */
[----:B------:R-:W-:-:S03]  /*5760*/  FFMA R34, R29, 1.925963033500011079e-08, R34 ;  /* 0x32a570601d227823 */ /* 0x000fc60000000022 */
[----:B------:R0:W1:Y:S02]  /*5770*/  MUFU.EX2 R15, R16 ;  /* 0x00000010000f7308 */ /* 0x0000640000000800 */
[----:B0-----:R-:W-:Y:S01]  /*5780*/  MOV R16, 0x1f ;  /* 0x0000001f00107802 */ /* 0x001fe20000000f00 */
[----:B-1----:R-:W-:-:S05]  /*5790*/  FMUL R14, R14, R15 ;  /* 0x0000000f0e0e7220 */ /* 0x002fca0000400000 */
[----:B------:R-:W0:Y:S02]  /*57a0*/  MUFU.EX2 R15, R34 ;  /* 0x00000022000f7308 */ /* 0x000e240000000800 */
[----:B0-----:R-:W-:-:S04]  /*57b0*/  FMUL R15, R18, R15 ;  /* 0x0000000f120f7220 */ /* 0x001fc80000400000 */
[----:B------:R-:W-:Y:S01]  /*57c0*/  FFMA R35, R14, R35, R15 ;  /* 0x000000230e237223 */ /* 0x000fe2000000000f */
[----:B------:R-:W-:-:S07]  /*57d0*/  MOV R15, 0xffffffff ;  /* 0xffffffff000f7802 */ /* 0x000fce0000000f00 */
[----:B------:R-:W-:Y:S05]  /*57e0*/  WARPSYNC.COLLECTIVE R15, `(.L_x_123) ;  /* 0x000000000f087348 */ /* 0x000fea0003c00000 */
[----:B------:R0:W1:Y:S02]  /*57f0*/  SHFL.BFLY P2, R18, R36, R17, R16 ;  /* 0x0c00001124127389 */ /* 0x0000640000040010 */
[----:B01----:R-:W-:Y:S05]  /*5800*/  ENDCOLLECTIVE ;  /* 0x000000000000791b */ /* 0x003fea0003800000 */
.L_x_123:
[----:B------:R-:W-:Y:S01]  /*5810*/  HFMA2 R17, -RZ, RZ, 0, 4.76837158203125e-07 ;  /* 0x00000008ff117431 */ /* 0x000fe200000001ff */
[----:B------:R-:W-:-:S05]  /*5820*/  MOV R14, R18 ;  /* 0x00000012000e7202 */ /* 0x000fca0000000f00 */
[----:B------:R-:W-:-:S04]  /*5830*/  FADD R14, RZ, R14 ;  /* 0x0000000eff0e7221 */ /* 0x000fc80000000000 */
[----:B------:R-:W-:-:S07]  /*5840*/  IMAD.MOV.U32 R36, RZ, RZ, R14 ;  /* 0x000000ffff247224 */ /* 0x000fce00078e000e */
[----:B------:R-:W-:Y:S05]  /*5850*/  WARPSYNC.COLLECTIVE R15, `(.L_x_124) ;  /* 0x000000000f087348 */ /* 0x000fea0003c00000 */
[----:B------:R0:W1:Y:S02]  /*5860*/  SHFL.BFLY P2, R18, R36, R17, R16 ;  /* 0x0c00001124127389 */ /* 0x0000640000040010 */
[----:B01----:R-:W-:Y:S05]  /*5870*/  ENDCOLLECTIVE ;  /* 0x000000000000791b */ /* 0x003fea0003800000 */
.L_x_124:
[----:B------:R-:W-:Y:S01]  /*5880*/  IMAD.MOV.U32 R17, RZ, RZ, 0x4 ;  /* 0x00000004ff117424 */ /* 0x000fe200078e00ff */
[----:B------:R-:W-:-:S05]  /*5890*/  MOV R19, R18 ;  /* 0x0000001200137202 */ /* 0x000fca0000000f00 */
[----:B------:R-:W-:-:S05]  /*58a0*/  FADD R19, R14, R19 ;  /* 0x000000130e137221 */ /* 0x000fca0000000000 */
[----:B------:R-:W-:-:S07]  /*58b0*/  MOV R36, R19 ;  /* 0x0000001300247202 */ /* 0x000fce0000000f00 */
[----:B------:R-:W-:Y:S05]  /*58c0*/  WARPSYNC.COLLECTIVE R15, `(.L_x_125) ;  /* 0x000000000f087348 */ /* 0x000fea0003c00000 */
[----:B------:R0:W1:Y:S02]  /*58d0*/  SHFL.BFLY P2, R18, R36, R17, R16 ;  /* 0x0c00001124127389 */ /* 0x0000640000040010 */
[----:B01----:R-:W-:Y:S05]  /*58e0*/  ENDCOLLECTIVE ;  /* 0x000000000000791b */ /* 0x003fea0003800000 */
.L_x_125:
[----:B------:R-:W-:Y:S01]  /*58f0*/  HFMA2 R17, -RZ, RZ, 0, 1.1920928955078125e-07 ;  /* 0x00000002ff117431 */ /* 0x000fe200000001ff */
[----:B------:R-:W-:-:S05]  /*5900*/  MOV R36, R18 ;  /* 0x0000001200247202 */ /* 0x000fca0000000f00 */
[----:B------:R-:W-:-:S05]  /*5910*/  FADD R14, R19, R36 ;  /* 0x00000024130e7221 */ /* 0x000fca0000000000 */
[----:B------:R-:W-:-:S07]  /*5920*/  MOV R36, R14 ;  /* 0x0000000e00247202 */ /* 0x000fce0000000f00 */
[----:B------:R-:W-:Y:S05]  /*5930*/  WARPSYNC.COLLECTIVE R15, `(.L_x_126) ;  /* 0x000000000f087348 */ /* 0x000fea0003c00000 */
[----:B------:R0:W1:Y:S02]  /*5940*/  SHFL.BFLY P2, R18, R36, R17, R16 ;  /* 0x0c00001124127389 */ /* 0x0000640000040010 */
[----:B01----:R-:W-:Y:S05]  /*5950*/  ENDCOLLECTIVE ;  /* 0x000000000000791b */ /* 0x003fea0003800000 */
.L_x_126:
[----:B------:R-:W-:Y:S01]  /*5960*/  MOV R17, 0x1 ;  /* 0x0000000100117802 */ /* 0x000fe20000000f00 */
[----:B------:R-:W-:-:S04]  /*5970*/  FADD R14, R14, R18 ;  /* 0x000000120e0e7221 */ /* 0x000fc80000000000 */
[----:B------:R-:W-:-:S07]  /*5980*/  IMAD.MOV.U32 R36, RZ, RZ, R14 ;  /* 0x000000ffff247224 */ /* 0x000fce00078e000e */
[----:B------:R-:W-:Y:S05]  /*5990*/  WARPSYNC.COLLECTIVE R15, `(.L_x_127) ;  /* 0x000000000f087348 */ /* 0x000fea0003c00000 */
[----:B------:R0:W1:Y:S02]  /*59a0*/  SHFL.BFLY P2, R18, R36, R17, R16 ;  /* 0x0c00001124127389 */ /* 0x0000640000040010 */
[----:B01----:R-:W-:Y:S05]  /*59b0*/  ENDCOLLECTIVE ;  /* 0x000000000000791b */ /* 0x003fea0003800000 */
.L_x_127:
[----:B------:R-:W-:Y:S01]  /*59c0*/  MOV R29, R18 ;  /* 0x00000012001d7202 */ /* 0x000fe20000000f00 */
[----:B------:R-:W-:Y:S06]  /*59d0*/  BRA `(.L_x_128) ;  /* 0xffffffd400bc7947 */ /* 0x000fec000383ffff */
.L_x_51:
[----:B------:R-:W-:Y:S01]  /*59e0*/  HFMA2 R36, -RZ, RZ, 0, 0 ;  /* 0x00000000ff247431 */ /* 0x000fe200000001ff */
[----:B------:R-:W-:Y:S01]  /*59f0*/  BSSY B0, `(.L_x_129) ;  /* 0x0000007000007945 */ /* 0x000fe20003800000 */
[----:B------:R-:W-:Y:S01]  /*5a00*/  IMAD.MOV.U32 R17, RZ, RZ, 0x10 ;  /* 0x00000010ff117424 */ /* 0x000fe200078e00ff */
[----:B------:R-:W-:Y:S02]  /*5a10*/  MOV R16, 0x1f ;  /* 0x0000001f00107802 */ /* 0x000fe40000000f00 */
[----:B------:R-:W-:-:S07]  /*5a20*/  MOV R15, 0xffffffff ;  /* 0xffffffff000f7802 */ /* 0x000fce0000000f00 */
[----:B012-4-:R-:W-:Y:S05]  /*5a30*/  WARPSYNC.COLLECTIVE R15, `(.L_x_130) ;  /* 0x000000000f087348 */ /* 0x017fea0003c00000 */
[----:B----4-:R3:W4:Y:S02]  /*5a40*/  SHFL.BFLY P2, R18, R36, R17, R16 ;  /* 0x0c00001124127389 */ /* 0x0107240000040010 */
[----:B01234-:R-:W-:Y:S05]  /*5a50*/  ENDCOLLECTIVE ;  /* 0x000000000000791b */ /* 0x01ffea0003800000 */
.L_x_130:
[----:B------:R-:W-:Y:S05]  /*5a60*/  BSYNC B0 ;  /* 0x0000000000007941 */ /* 0x000fea0003800000 */
.L_x_129:
[----:B------:R-:W-:Y:S01]  /*5a70*/  FADD R8, RZ, R18 ;  /* 0x00000012ff087221 */ /* 0x000fe20000000000 */
[----:B------:R-:W-:Y:S02]  /*5a80*/  HFMA2 R16, -RZ, RZ, 0, 1.847743988037109375e-06 ;  /* 0x0000001fff107431 */ /* 0x000fe400000001ff */
[----:B------:R-:W-:Y:S01]  /*5a90*/  IMAD.MOV.U32 R17, RZ, RZ, 0x8 ;  /* 0x00000008ff117424 */ /* 0x000fe200078e00ff */
[----:B------:R-:W-:Y:S02]  /*5aa0*/  MOV R15, 0xffffffff ;  /* 0xffffffff000f7802 */ /* 0x000fe40000000f00 */
[----:B------:R-:W-:-:S07]  /*5ab0*/  MOV R36, R8 ;  /* 0x0000000800247202 */ /* 0x000fce0000000f00 */
[----:B------:R-:W-:Y:S05]  /*5ac0*/  WARPSYNC.COLLECTIVE R15, `(.L_x_131) ;  /* 0x000000000f087348 */ /* 0x000fea0003c00000 */
[----:B------:R0:W1:Y:S02]  /*5ad0*/  SHFL.BFLY P2, R18, R36, R17, R16 ;  /* 0x0c00001124127389 */ /* 0x0000640000040010 */
[----:B01----:R-:W-:Y:S05]  /*5ae0*/  ENDCOLLECTIVE ;  /* 0x000000000000791b */ /* 0x003fea0003800000 */
.L_x_131:
[----:B------:R-:W-:Y:S02]  /*5af0*/  IMAD.MOV.U32 R17, RZ, RZ, 0x4 ;  /* 0x00000004ff117424 */ /* 0x000fe400078e00ff */
[----:B------:R-:W-:-:S05]  /*5b00*/  FADD R9, R8, R18 ;  /* 0x0000001208097221 */ /* 0x000fca0000000000 */
[----:B------:R-:W-:-:S07]  /*5b10*/  MOV R36, R9 ;  /* 0x0000000900247202 */ /* 0x000fce0000000f00 */
[----:B------:R-:W-:Y:S05]  /*5b20*/  WARPSYNC.COLLECTIVE R15, `(.L_x_132) ;  /* 0x000000000f087348 */ /* 0x000fea0003c00000 */
[----:B------:R0:W1:Y:S02]  /*5b30*/  SHFL.BFLY P2, R18, R36, R17, R16 ;  /* 0x0c00001124127389 */ /* 0x0000640000040010 */
[----:B01----:R-:W-:Y:S05]  /*5b40*/  ENDCOLLECTIVE ;  /* 0x000000000000791b */ /* 0x003fea0003800000 */
.L_x_132:
[----:B------:R-:W-:Y:S02]  /*5b50*/  HFMA2 R17, -RZ, RZ, 0, 1.1920928955078125e-07 ;  /* 0x00000002ff117431 */ /* 0x000fe400000001ff */
[----:B------:R-:W-:-:S05]  /*5b60*/  FADD R10, R9, R18 ;  /* 0x00000012090a7221 */ /* 0x000fca0000000000 */
[----:B------:R-:W-:-:S07]  /*5b70*/  MOV R36, R10 ;  /* 0x0000000a00247202 */ /* 0x000fce0000000f00 */
[----:B------:R-:W-:Y:S05]  /*5b80*/  WARPSYNC.COLLECTIVE R15, `(.L_x_133) ;  /* 0x000000000f087348 */ /* 0x000fea0003c00000 */
[----:B------:R0:W1:Y:S02]  /*5b90*/  SHFL.BFLY P2, R18, R36, R17, R16 ;  /* 0x0c00001124127389 */ /* 0x0000640000040010 */
[----:B01----:R-:W-:Y:S05]  /*5ba0*/  ENDCOLLECTIVE ;  /* 0x000000000000791b */ /* 0x003fea0003800000 */
.L_x_133:
[----:B------:R-:W-:Y:S02]  /*5bb0*/  IMAD.MOV.U32 R17, RZ, RZ, 0x1 ;  /* 0x00000001ff117424 */ /* 0x000fe400078e00ff */
[----:B------:R-:W-:-:S05]  /*5bc0*/  FADD R11, R10, R18 ;  /* 0x000000120a0b7221 */ /* 0x000fca0000000000 */
[----:B------:R-:W-:-:S07]  /*5bd0*/  MOV R36, R11 ;  /* 0x0000000b00247202 */ /* 0x000fce0000000f00 */
[----:B------:R-:W-:Y:S05]  /*5be0*/  WARPSYNC.COLLECTIVE R15, `(.L_x_134) ;  /* 0x000000000f087348 */ /* 0x000fea0003c00000 */
[----:B------:R0:W1:Y:S02]  /*5bf0*/  SHFL.BFLY P2, R18, R36, R17, R16 ;  /* 0x0c00001124127389 */ /* 0x0000640000040010 */
[----:B01----:R-:W-:Y:S05]  /*5c00*/  ENDCOLLECTIVE ;  /* 0x000000000000791b */ /* 0x003fea0003800000 */
.L_x_134:
[----:B------:R-:W-:Y:S05]  /*5c10*/  BRA `(.L_x_135) ;  /* 0xffffffd400cc7947 */ /* 0x000fea000383ffff */
        .weak           $__internal_0_$__cuda_sm3x_div_rn_noftz_f32_slowpath
        .type           $__internal_0_$__cuda_sm3x_div_rn_noftz_f32_slowpath,@function
        .size           $__internal_0_$__cuda_sm3x_div_rn_noftz_f32_slowpath,(.L_x_148 - $__internal_0_$__cuda_sm3x_div_rn_noftz_f32_slowpath)
$__internal_0_$__cuda_sm3x_div_rn_noftz_f32_slowpath:
[----:B------:R-:W-:Y:S01]  /*5c20*/  SHF.R.U32.HI R13, RZ, 0x17, R35 ;  /* 0x00000017ff0d7819 */ /* 0x000fe20000011623 */
[----:B------:R-:W-:Y:S01]  /*5c30*/  BSSY.RECONVERGENT B3, `(.L_x_136) ;  /* 0x0000063000037945 */ /* 0x000fe20003800200 */
[----:B------:R-:W-:Y:S02]  /*5c40*/  SHF.R.U32.HI R16, RZ, 0x17, R8 ;  /* 0x00000017ff107819 */ /* 0x000fe40000011608 */
[----:B------:R-:W-:Y:S02]  /*5c50*/  LOP3.LUT R13, R13, 0xff, RZ, 0xc0, !PT ;  /* 0x000000ff0d0d7812 */ /* 0x000fe400078ec0ff */
[----:B------:R-:W-:Y:S02]  /*5c60*/  LOP3.LUT R16, R16, 0xff, RZ, 0xc0, !PT ;  /* 0x000000ff10107812 */ /* 0x000fe400078ec0ff */
[----:B------:R-:W-:Y:S02]  /*5c70*/  IADD3 R18, PT, PT, R13, -0x1, RZ ;  /* 0xffffffff0d127810 */ /* 0x000fe40007ffe0ff */
[----:B------:R-:W-:-:S02]  /*5c80*/  IADD3 R17, PT, PT, R16, -0x1, RZ ;  /* 0xffffffff10117810 */ /* 0x000fc40007ffe0ff */
[----:B------:R-:W-:Y:S02]  /*5c90*/  ISETP.GT.U32.AND P0, PT, R18, 0xfd, PT ;  /* 0x000000fd1200780c */ /* 0x000fe40003f04070 */
[----:B------:R-:W-:Y:S02]  /*5ca0*/  MOV R15, R35 ;  /* 0x00000023000f7202 */ /* 0x000fe40000000f00 */
[----:B------:R-:W-:-:S13]  /*5cb0*/  ISETP.GT.U32.OR P0, PT, R17, 0xfd, P0 ;  /* 0x000000fd1100780c */ /* 0x000fda0000704470 */
[----:B------:R-:W-:Y:S01]  /*5cc0*/  @!P0 IMAD.MOV.U32 R9, RZ, RZ, RZ ;  /* 0x000000ffff098224 */ /* 0x000fe200078e00ff */
[----:B------:R-:W-:Y:S06]  /*5cd0*/  @!P0 BRA `(.L_x_137) ;  /* 0x00000000005c8947 */ /* 0x000fec0003800000 */
[----:B------:R-:W-:Y:S02]  /*5ce0*/  FSETP.GTU.FTZ.AND P0, PT, |R8|, +INF , PT ;  /* 0x7f8000000800780b */ /* 0x000fe40003f1c200 */
[----:B------:R-:W-:-:S04]  /*5cf0*/  FSETP.GTU.FTZ.AND P1, PT, |R35|, +INF , PT ;  /* 0x7f8000002300780b */ /* 0x000fc80003f3c200 */
[----:B------:R-:W-:-:S13]  /*5d00*/  PLOP3.LUT P0, PT, P0, P1, PT, 0xf8, 0x8f ;  /* 0x00000000008f781c */ /* 0x000fda0000703f70 */
[----:B------:R-:W-:Y:S05]  /*5d10*/  @P0 BRA `(.L_x_138) ;  /* 0x00000004004c0947 */ /* 0x000fea0003800000 */
[----:B------:R-:W-:-:S13]  /*5d20*/  LOP3.LUT P0, RZ, R15, 0x7fffffff, R8, 0xc8, !PT ;  /* 0x7fffffff0fff7812 */ /* 0x000fda000780c808 */
[----:B------:R-:W-:Y:S05]  /*5d30*/  @!P0 BRA `(.L_x_139) ;  /* 0x00000004003c8947 */ /* 0x000fea0003800000 */
[C---:B------:R-:W-:Y:S02]  /*5d40*/  FSETP.NEU.FTZ.AND P3, PT, |R8|.reuse, +INF , PT ;  /* 0x7f8000000800780b */ /* 0x040fe40003f7d200 */
[----:B------:R-:W-:Y:S02]  /*5d50*/  FSETP.NEU.FTZ.AND P1, PT, |R35|, +INF , PT ;  /* 0x7f8000002300780b */ /* 0x000fe40003f3d200 */
[----:B------:R-:W-:-:S11]  /*5d60*/  FSETP.NEU.FTZ.AND P0, PT, |R8|, +INF , PT ;  /* 0x7f8000000800780b */ /* 0x000fd60003f1d200 */
[----:B------:R-:W-:Y:S05]  /*5d70*/  @!P1 BRA !P3, `(.L_x_139) ;  /* 0x00000004002c9947 */ /* 0x000fea0005800000 */
[----:B------:R-:W-:-:S04]  /*5d80*/  LOP3.LUT P3, RZ, R8, 0x7fffffff, RZ, 0xc0, !PT ;  /* 0x7fffffff08ff7812 */ /* 0x000fc8000786c0ff */
[----:B------:R-:W-:-:S13]  /*5d90*/  PLOP3.LUT P1, PT, P1, P3, PT, 0x2f, 0xf2 ;  /* 0x0000000000f2781c */ /* 0x000fda0000f26577 */
[----:B------:R-:W-:Y:S05]  /*5da0*/  @P1 BRA `(.L_x_140) ;  /* 0x0000000400181947 */ /* 0x000fea0003800000 */
[----:B------:R-:W-:-:S04]  /*5db0*/  LOP3.LUT P1, RZ, R15, 0x7fffffff, RZ, 0xc0, !PT ;  /* 0x7fffffff0fff7812 */ /* 0x000fc8000782c0ff */
[----:B------:R-:W-:-:S13]  /*5dc0*/  PLOP3.LUT P0, PT, P0, P1, PT, 0x2f, 0xf2 ;  /* 0x0000000000f2781c */ /* 0x000fda0000702577 */
[----:B------:R-:W-:Y:S05]  /*5dd0*/  @P0 BRA `(.L_x_141) ;  /* 0x0000000400000947 */ /* 0x000fea0003800000 */
[----:B------:R-:W-:Y:S02]  /*5de0*/  ISETP.GE.AND P0, PT, R17, RZ, PT ;  /* 0x000000ff1100720c */ /* 0x000fe40003f06270 */
[----:B------:R-:W-:-:S11]  /*5df0*/  ISETP.GE.AND P1, PT, R18, RZ, PT ;  /* 0x000000ff1200720c */ /* 0x000fd60003f26270 */
[----:B------:R-:W-:Y:S01]  /*5e00*/  @P0 MOV R9, RZ ;  /* 0x000000ff00090202 */ /* 0x000fe20000000f00 */
[----:B------:R-:W-:Y:S01]  /*5e10*/  @!P0 FFMA R8, R8, 1.84467440737095516160e+19, RZ ;  /* 0x5f80000008088823 */ /* 0x000fe200000000ff */
[----:B------:R-:W-:Y:S01]  /*5e20*/  @!P0 MOV R9, 0xffffffc0 ;  /* 0xffffffc000098802 */ /* 0x000fe20000000f00 */
[----:B------:R-:W-:-:S03]  /*5e30*/  @!P1 FFMA R15, R35, 1.84467440737095516160e+19, RZ ;  /* 0x5f800000230f9823 */ /* 0x000fc600000000ff */
[----:B------:R-:W-:-:S07]  /*5e40*/  @!P1 IADD3 R9, PT, PT, R9, 0x40, RZ ;  /* 0x0000004009099810 */ /* 0x000fce0007ffe0ff */
.L_x_137:
[----:B------:R-:W-:Y:S01]  /*5e50*/  LEA R18, R13, 0xc0800000, 0x17 ;  /* 0xc08000000d127811 */ /* 0x000fe200078eb8ff */
[----:B------:R-:W-:Y:S01]  /*5e60*/  BSSY.RECONVERGENT B4, `(.L_x_142) ;  /* 0x0000036000047945 */ /* 0x000fe20003800200 */
[----:B------:R-:W-:-:S03]  /*5e70*/  IADD3 R16, PT, PT, R16, -0x7f, RZ ;  /* 0xffffff8110107810 */ /* 0x000fc60007ffe0ff */
[----:B------:R-:W-:Y:S02]  /*5e80*/  IMAD.IADD R19, R15, 0x1, -R18 ;  /* 0x000000010f137824 */ /* 0x000fe400078e0a12 */
[C---:B------:R-:W-:Y:S01]  /*5e90*/  IMAD R8, R16.reuse, -0x800000, R8 ;  /* 0xff80000010087824 */ /* 0x040fe200078e0208 */
[----:B------:R-:W-:Y:S01]  /*5ea0*/  IADD3 R16, PT, PT, R16, 0x7f, -R13 ;  /* 0x0000007f10107810 */ /* 0x000fe20007ffe80d */
[----:B------:R-:W0:Y:S01]  /*5eb0*/  MUFU.RCP R18, R19 ;  /* 0x0000001300127308 */ /* 0x000e220000001000 */
[----:B------:R-:W-:Y:S02]  /*5ec0*/  FADD.FTZ R17, -R19, -RZ ;  /* 0x800000ff13117221 */ /* 0x000fe40000010100 */
[----:B------:R-:W-:Y:S02]  /*5ed0*/  IADD3 R16, PT, PT, R16, R9, RZ ;  /* 0x0000000910107210 */ /* 0x000fe40007ffe0ff */
[----:B0-----:R-:W-:-:S04]  /*5ee0*/  FFMA R15, R18, R17, 1 ;  /* 0x3f800000120f7423 */ /* 0x001fc80000000011 */
[----:B------:R-:W-:-:S04]  /*5ef0*/  FFMA R15, R18, R15, R18 ;  /* 0x0000000f120f7223 */ /* 0x000fc80000000012 */
[----:B------:R-:W-:-:S04]  /*5f00*/  FFMA R18, R8, R15, RZ ;  /* 0x0000000f08127223 */ /* 0x000fc800000000ff */
[----:B------:R-:W-:-:S04]  /*5f10*/  FFMA R29, R17, R18, R8 ;  /* 0x00000012111d7223 */ /* 0x000fc80000000008 */
[----:B------:R-:W-:-:S04]  /*5f20*/  FFMA R18, R15, R29, R18 ;  /* 0x0000001d0f127223 */ /* 0x000fc80000000012 */
[----:B------:R-:W-:-:S04]  /*5f30*/  FFMA R17, R17, R18, R8 ;  /* 0x0000001211117223 */ /* 0x000fc80000000008 */
[----:B------:R-:W-:-:S05]  /*5f40*/  FFMA R8, R15, R17, R18 ;  /* 0x000000110f087223 */ /* 0x000fca0000000012 */
[----:B------:R-:W-:-:S04]  /*5f50*/  SHF.R.U32.HI R13, RZ, 0x17, R8 ;  /* 0x00000017ff0d7819 */ /* 0x000fc80000011608 */
[----:B------:R-:W-:-:S04]  /*5f60*/  LOP3.LUT R13, R13, 0xff, RZ, 0xc0, !PT ;  /* 0x000000ff0d0d7812 */ /* 0x000fc800078ec0ff */
[----:B------:R-:W-:-:S05]  /*5f70*/  IADD3 R13, PT, PT, R13, R16, RZ ;  /* 0x000000100d0d7210 */ /* 0x000fca0007ffe0ff */
[----:B------:R-:W-:-:S05]  /*5f80*/  VIADD R9, R13, 0xffffffff ;  /* 0xffffffff0d097836 */ /* 0x000fca0000000000 */
[----:B------:R-:W-:-:S13]  /*5f90*/  ISETP.GE.U32.AND P0, PT, R9, 0xfe, PT ;  /* 0x000000fe0900780c */ /* 0x000fda0003f06070 */
[----:B------:R-:W-:Y:S05]  /*5fa0*/  @!P0 BRA `(.L_x_143) ;  /* 0x0000000000808947 */ /* 0x000fea0003800000 */
[----:B------:R-:W-:-:S13]  /*5fb0*/  ISETP.GT.AND P0, PT, R13, 0xfe, PT ;  /* 0x000000fe0d00780c */ /* 0x000fda0003f04270 */
[----:B------:R-:W-:Y:S05]  /*5fc0*/  @P0 BRA `(.L_x_144) ;  /* 0x00000000006c0947 */ /* 0x000fea0003800000 */
[----:B------:R-:W-:-:S13]  /*5fd0*/  ISETP.GE.AND P0, PT, R13, 0x1, PT ;  /* 0x000000010d00780c */ /* 0x000fda0003f06270 */
[----:B------:R-:W-:Y:S05]  /*5fe0*/  @P0 BRA `(.L_x_145) ;  /* 0x0000000000740947 */ /* 0x000fea0003800000 */
[----:B------:R-:W-:Y:S02]  /*5ff0*/  ISETP.GE.AND P0, PT, R13, -0x18, PT ;  /* 0xffffffe80d00780c */ /* 0x000fe40003f06270 */
[----:B------:R-:W-:-:S11]  /*6000*/  LOP3.LUT R8, R8, 0x80000000, RZ, 0xc0, !PT ;  /* 0x8000000008087812 */ /* 0x000fd600078ec0ff */
[----:B------:R-:W-:Y:S05]  /*6010*/  @!P0 BRA `(.L_x_145) ;  /* 0x0000000000688947 */ /* 0x000fea0003800000 */
[-CC-:B------:R-:W-:Y:S01]  /*6020*/  FFMA.RZ R9, R15, R17.reuse, R18.reuse ;  /* 0x000000110f097223 */ /* 0x180fe2000000c012 */
[C---:B------:R-:W-:Y:S02]  /*6030*/  ISETP.NE.AND P3, PT, R13.reuse, RZ, PT ;  /* 0x000000ff0d00720c */ /* 0x040fe40003f65270 */
[----:B------:R-:W-:Y:S02]  /*6040*/  ISETP.NE.AND P1, PT, R13, RZ, PT ;  /* 0x000000ff0d00720c */ /* 0x000fe40003f25270 */
[----:B------:R-:W-:Y:S01]  /*6050*/  LOP3.LUT R16, R9, 0x7fffff, RZ, 0xc0, !PT ;  /* 0x007fffff09107812 */ /* 0x000fe200078ec0ff */
[CCC-:B------:R-:W-:Y:S01]  /*6060*/  FFMA.RP R9, R15.reuse, R17.reuse, R18.reuse ;  /* 0x000000110f097223 */ /* 0x1c0fe20000008012 */
[----:B------:R-:W-:Y:S01]  /*6070*/  FFMA.RM R18, R15, R17, R18 ;  /* 0x000000110f127223 */ /* 0x000fe20000004012 */
[----:B------:R-:W-:Y:S02]  /*6080*/  IADD3 R15, PT, PT, R13, 0x20, RZ ;  /* 0x000000200d0f7810 */ /* 0x000fe40007ffe0ff */
[----:B------:R-:W-:-:S02]  /*6090*/  LOP3.LUT R16, R16, 0x800000, RZ, 0xfc, !PT ;  /* 0x0080000010107812 */ /* 0x000fc400078efcff */
[----:B------:R-:W-:Y:S02]  /*60a0*/  IADD3 R13, PT, PT, -R13, RZ, RZ ;  /* 0x000000ff0d0d7210 */ /* 0x000fe40007ffe1ff */
[----:B------:R-:W-:Y:S02]  /*60b0*/  SHF.L.U32 R15, R16, R15, RZ ;  /* 0x0000000f100f7219 */ /* 0x000fe400000006ff */
[----:B------:R-:W-:Y:S02]  /*60c0*/  FSETP.NEU.FTZ.AND P0, PT, R9, R18, PT ;  /* 0x000000120900720b */ /* 0x000fe40003f1d000 */
[----:B------:R-:W-:Y:S02]  /*60d0*/  SEL R9, R13, RZ, P3 ;  /* 0x000000ff0d097207 */ /* 0x000fe40001800000 */
[----:B------:R-:W-:Y:S02]  /*60e0*/  ISETP.NE.AND P1, PT, R15, RZ, P1 ;  /* 0x000000ff0f00720c */ /* 0x000fe40000f25270 */
[----:B------:R-:W-:-:S02]  /*60f0*/  SHF.R.U32.HI R9, RZ, R9, R16 ;  /* 0x00000009ff097219 */ /* 0x000fc40000011610 */
[----:B------:R-:W-:Y:S02]  /*6100*/  PLOP3.LUT P0, PT, P0, P1, PT, 0xf8, 0x8f ;  /* 0x00000000008f781c */ /* 0x000fe40000703f70 */
[----:B------:R-:W-:Y:S02]  /*6110*/  SHF.R.U32.HI R16, RZ, 0x1, R9 ;  /* 0x00000001ff107819 */ /* 0x000fe40000011609 */
[----:B------:R-:W-:-:S04]  /*6120*/  SEL R13, RZ, 0x1, !P0 ;  /* 0x00000001ff0d7807 */ /* 0x000fc80004000000 */
[----:B------:R-:W-:-:S04]  /*6130*/  LOP3.LUT R18, R13, 0x1, R16, 0xf8, !PT ;  /* 0x000000010d127812 */ /* 0x000fc800078ef810 */
[----:B------:R-:W-:-:S04]  /*6140*/  LOP3.LUT R9, R18, R9, RZ, 0xc0, !PT ;  /* 0x0000000912097212 */ /* 0x000fc800078ec0ff */
[----:B------:R-:W-:-:S04]  /*6150*/  IADD3 R9, PT, PT, R16, R9, RZ ;  /* 0x0000000910097210 */ /* 0x000fc80007ffe0ff */
[----:B------:R-:W-:Y:S01]  /*6160*/  LOP3.LUT R8, R9, R8, RZ, 0xfc, !PT ;  /* 0x0000000809087212 */ /* 0x000fe200078efcff */
[----:B------:R-:W-:Y:S06]  /*6170*/  BRA `(.L_x_145) ;  /* 0x0000000000107947 */ /* 0x000fec0003800000 */
.L_x_144:
[----:B------:R-:W-:-:S04]  /*6180*/  LOP3.LUT R8, R8, 0x80000000, RZ, 0xc0, !PT ;  /* 0x8000000008087812 */ /* 0x000fc800078ec0ff */
[----:B------:R-:W-:Y:S01]  /*6190*/  LOP3.LUT R8, R8, 0x7f800000, RZ, 0xfc, !PT ;  /* 0x7f80000008087812 */ /* 0x000fe200078efcff */
[----:B------:R-:W-:Y:S06]  /*61a0*/  BRA `(.L_x_145) ;  /* 0x0000000000047947 */ /* 0x000fec0003800000 */
.L_x_143:
[----:B------:R-:W-:-:S07]  /*61b0*/  IMAD R8, R16, 0x800000, R8 ;  /* 0x0080000010087824 */ /* 0x000fce00078e0208 */
.L_x_145:
[----:B------:R-:W-:Y:S05]  /*61c0*/  BSYNC.RECONVERGENT B4 ;  /* 0x0000000000047941 */ /* 0x000fea0003800200 */
.L_x_142:
[----:B------:R-:W-:Y:S05]  /*61d0*/  BRA `(.L_x_146) ;  /* 0x0000000000207947 */ /* 0x000fea0003800000 */
.L_x_141:
[----:B------:R-:W-:-:S04]  /*61e0*/  LOP3.LUT R8, R15, 0x80000000, R8, 0x48, !PT ;  /* 0x800000000f087812 */ /* 0x000fc800078e4808 */
[----:B------:R-:W-:Y:S01]  /*61f0*/  LOP3.LUT R8, R8, 0x7f800000, RZ, 0xfc, !PT ;  /* 0x7f80000008087812 */ /* 0x000fe200078efcff */
[----:B------:R-:W-:Y:S06]  /*6200*/  BRA `(.L_x_146) ;  /* 0x0000000000147947 */ /* 0x000fec0003800000 */
.L_x_140:
[----:B------:R-:W-:Y:S01]  /*6210*/  LOP3.LUT R8, R15, 0x80000000, R8, 0x48, !PT ;  /* 0x800000000f087812 */ /* 0x000fe200078e4808 */
[----:B------:R-:W-:Y:S06]  /*6220*/  BRA `(.L_x_146) ;  /* 0x00000000000c7947 */ /* 0x000fec0003800000 */
.L_x_139:
[----:B------:R-:W0:Y:S01]  /*6230*/  MUFU.RSQ R8, -QNAN ;  /* 0xffc0000000087908 */ /* 0x000e220000001400 */
[----:B------:R-:W-:Y:S05]  /*6240*/  BRA `(.L_x_146) ;  /* 0x0000000000047947 */ /* 0x000fea0003800000 */
.L_x_138:
[----:B------:R-:W-:-:S07]  /*6250*/  FADD.FTZ R8, R8, R35 ;  /* 0x0000002308087221 */ /* 0x000fce0000010000 */
.L_x_146:
[----:B------:R-:W-:Y:S05]  /*6260*/  BSYNC.RECONVERGENT B3 ;  /* 0x0000000000037941 */ /* 0x000fea0003800200 */
.L_x_136:
[----:B------:R-:W-:Y:S01]  /*6270*/  HFMA2 R9, -RZ, RZ, 0, 0 ;  /* 0x00000000ff097431 */ /* 0x000fe200000001ff */
[----:B0-----:R-:W-:Y:S02]  /*6280*/  MOV R13, R8 ;  /* 0x00000008000d7202 */ /* 0x001fe40000000f00 */
[----:B------:R-:W-:-:S04]  /*6290*/  MOV R8, R14 ;  /* 0x0000000e00087202 */ /* 0x000fc80000000f00 */
[----:B------:R-:W-:Y:S05]  /*62a0*/  RET.REL.NODEC R8 `(_Z20flash3_simple_kernelPK6__halfS1_S1_PS_iiiif) ;  /* 0xffffff9c08547950 */ /* 0x000fea0003c3ffff */
.L_x_147:
[----:B------:R-:W-:-:S00]  /*62b0*/  BRA `(.L_x_147) ;  /* 0xfffffffc00fc7947 */ /* 0x000fc0000383ffff */
[----:B------:R-:W-:-:S00]  /*62c0*/  NOP ;  /* 0x0000000000007918 */ /* 0x000fc00000000000 */
        /* <DEDUP_REMOVED lines=11> */
.L_x_148:


//--------------------- .nv.shared._Z20flash3_simple_kernelPK6__halfS1_S1_PS_iiiif --------------------------
	.section	.nv.shared._Z20flash3_simple_kernelPK6__halfS1_S1_PS_iiiif,"aw",@nobits
	.sectionflags	@""
	.align	16
	.zero		1024


//--------------------- .nv.shared.reserved.0     --------------------------
	.section	.nv.shared.reserved.0,"aw",@nobits
	.weak		__nv_reservedSMEM_offset_0_alias
	.size		__nv_reservedSMEM_offset_0_alias, 0, 64
	.other		__nv_reservedSMEM_offset_0_alias,@"STO_CUDA_RESERVED_SHARED STV_DEFAULT"
__nv_reservedSMEM_offset_0_alias:
	.zero		0
	.zero		64


//--------------------- .nv.constant0._Z20flash3_simple_kernelPK6__halfS1_S1_PS_iiiif --------------------------
	.section	.nv.constant0._Z20flash3_simple_kernelPK6__halfS1_S1_PS_iiiif,"a",@progbits
	.sectionflags	@""
	.align	4
.nv.constant0._Z20flash3_simple_kernelPK6__halfS1_S1_PS_iiiif:
	.zero		948


//--------------------- SYMBOLS --------------------------

	.type		.nv.reservedSmem.offset0,@object
	.size		.nv.reservedSmem.offset0,0x4
	.type		.nv.reservedSmem.cap,@object
	.size		.nv.reservedSmem.cap,0x4
